// auto-generated by cutlass_sweep.conv — config: {"arch": "sm_100", "cluster_m": 2, "cluster_n": 1, "conv_kind": "dgrad", "dtype": "tf32", "ndim": 2, "tile_k": 32, "tile_m": 128, "tile_n": 128}
#include "cutlass/cutlass.h"
#include "cute/tensor.hpp"
#include "cutlass/kernel_hardware_info.hpp"
#include "cutlass/conv/convolution.h"
#include "cutlass/conv/dispatch_policy.hpp"
#include "cutlass/conv/collective/collective_builder.hpp"
#include "cutlass/conv/kernel/conv_universal.hpp"
#include "cutlass/conv/device/conv_universal_adapter.hpp"
#include "cutlass/epilogue/collective/collective_builder.hpp"

using namespace cute;
using Elem = cutlass::tfloat32_t;
using Acc  = float;
using LayoutAB = cutlass::layout::TensorNHWC;
using LayoutC  = cutlass::layout::TensorNHWC;
constexpr auto ConvOp = cutlass::conv::Operator::kDgrad;
using TileShape    = Shape<_128, _128, Shape<_32>>;
using ClusterShape = Shape<_2, _1, _1>;

using CollectiveEpilogue = typename cutlass::epilogue::collective::CollectiveBuilder<
    cutlass::arch::Sm100, cutlass::arch::OpClassTensorOp,
    TileShape, ClusterShape,
    cutlass::epilogue::collective::EpilogueTileAuto,
    Acc, Acc,
    Elem, LayoutC, 128 / cutlass::sizeof_bits<Elem>::value,
    Elem, LayoutC, 128 / cutlass::sizeof_bits<Elem>::value,
    cutlass::epilogue::collective::EpilogueScheduleAuto
  >::CollectiveOp;

using CollectiveMainloop = typename cutlass::conv::collective::CollectiveBuilder<
    cutlass::arch::Sm100, cutlass::arch::OpClassTensorOp, ConvOp,
    Elem, LayoutAB, 128 / cutlass::sizeof_bits<Elem>::value,
    Elem, LayoutAB, 128 / cutlass::sizeof_bits<Elem>::value,
    Acc,
    TileShape, ClusterShape,
    cutlass::conv::collective::StageCountAutoCarveout<
        static_cast<int>(sizeof(typename CollectiveEpilogue::SharedStorage))>,
    cutlass::conv::collective::KernelScheduleAuto
  >::CollectiveOp;

using ProblemShape = cutlass::conv::ConvProblemShape<
    ConvOp, CollectiveMainloop::DispatchPolicy::NumSpatialDimensions>;
using ConvKernel = cutlass::conv::kernel::ConvUniversal<
    ProblemShape, CollectiveMainloop, CollectiveEpilogue>;
using Conv = cutlass::conv::device::ConvUniversalAdapter<ConvKernel>;

auto* _anchor = &cutlass::device_kernel<ConvKernel>;


// ===== COMPILED SASS (sm_100a) =====

	.target	sm_100a

	.elftype	@"ET_EXEC"


//--------------------- .note.nv.tkinfo           --------------------------
	.section	.note.nv.tkinfo,"",@"SHT_NOTE"
	.sectionflags	@"SHF_NOTE_NV_TKINFO"
	.tkinfo
        /*0018*/ 	.word	0x00000002
        /*0030*/ 	.string	""
        /*0030*/ 	.string	"ptxas"
        /*0030*/ 	.string	"Cuda compilation tools, release 13.0, V13.0.88"
        /*0030*/ 	.string	"Build cuda_13.0.r13.0/compiler.36424714_0"
        /*0030*/ 	.string	"-arch sm_100a -m 64 "



//--------------------- .note.nv.cuinfo           --------------------------
	.section	.note.nv.cuinfo,"",@"SHT_NOTE"
	.sectionflags	@"SHF_NOTE_NV_CUINFO"
        /*0018*/ 	.short	0x0002
        /*001a*/ 	.short	0x0064
        /*001c*/ 	.short	0x0082
	.zero		2


//--------------------- .nv.info                  --------------------------
	.section	.nv.info,"",@"SHT_CUDA_INFO"
	.align	4


	//----- nvinfo : EIATTR_REGCOUNT
	.align		4
        /*0000*/ 	.byte	0x04, 0x2f
        /*0002*/ 	.short	(.L_19 - .L_18)
	.align		4
.L_18:
        /*0004*/ 	.word	index@(_ZN7cutlass13device_kernelINS_4conv6kernel13ConvUniversalINS1_16ConvProblemShapeILNS1_8OperatorE1ELi2EEENS1_10collective14CollectiveConvINS1_47MainloopSm100TmaUmmaWarpSpecializedImplicitGemmILS5_1ELi12ELi2ELi1ELi2EN4cute5tupleIJNSA_1CILi2EEENSC_ILi1EEESE_EEEEENSB_IJNSC_ILi128EEESH_NSB_IJNSC_ILi32EEEEEEEEENS_10tfloat32_tESL_NSA_8TiledMMAINSA_8MMA_AtomIJNSA_23SM100_MMA_TF32_2x1SM_SSISL_SL_fLi128ELi128ELNSA_4UMMA5MajorE0ELSQ_1ELNSP_7ScaleInE0ELSR_0EEEEEENSA_6LayoutINSB_IJSE_SE_SE_EEENSB_IJNSC_ILi0EEESW_SW_EEEEENSB_IJNSA_10UnderscoreESZ_SZ_EEEEENS7_6detail27Sm100ImplicitGemmTileTraitsINSA_25SM100_TMA_2SM_LOAD_IM2COLENSA_14ComposedLayoutINSA_7SwizzleILi3ELi4ELi3EEENSA_18smem_ptr_flag_bitsILi32EEENSU_INSB_IJNSC_ILi8EEESI_EEENSB_IJSI_SE_EEEEEEEvEENS13_INSA_18SM100_TMA_2SM_LOADENS15_INS16_ILi2ELi5ELi2EEES19_NSU_INSB_IJSI_NSC_ILi4EEEEEENSB_IJSE_SI_EEEEEEEvEEEENS_8epilogue10collective18CollectiveEpilogueINS1P_23Sm100TmaWarpSpecializedILi4ELi2ELi16ELb1ELb0EEEJNSB_IJNSC_ILi64EEESH_SJ_EEENSB_IJNSU_IS1U_SE_EENSU_INSB_IJNSC_ILi16EEESD_EEENSB_IJSE_S1U_EEEEEEEESL_NSB_IJNSB_IJlllEEESE_SW_EEESL_S23_NS1P_6fusion15FusionCallbacksIS1T_NS24_17LinearCombinationISL_fSL_fLNS_15FloatRoundStyleE2EEES1V_S21_JEEENSA_5SM1004TMEM4LOAD26SM100_TMEM_LOAD_32dp32b16xENSA_20SM90_TMA_LOAD_IM2COLENS15_INS16_ILi2ELi4ELi3EEES19_NSU_INSB_IJS1A_S1X_EEENSB_IJS1X_SE_EEEEEEENSA_39AutoVectorizingCopyWithAssumedAlignmentILi128EEENSA_21SM90_TMA_STORE_IM2COLES2J_S2L_S2L_EEEvvEEEEvNT_6ParamsE)
        /*0008*/ 	.word	0x00000060


	//----- nvinfo : EIATTR_FRAME_SIZE
	.align		4
.L_19:
        /*000c*/ 	.byte	0x04, 0x11
        /*000e*/ 	.short	(.L_21 - .L_20)
	.align		4
.L_20:
        /*0010*/ 	.word	index@($__internal_2_$__cuda_sm10x_tcgen05_guardrail_trap_unallocated_columns_being_dealloced)
        /*0014*/ 	.word	0x00000008


	//----- nvinfo : EIATTR_FRAME_SIZE
	.align		4
.L_21:
        /*0018*/ 	.byte	0x04, 0x11
        /*001a*/ 	.short	(.L_23 - .L_22)
	.align		4
.L_22:
        /*001c*/ 	.word	index@($__internal_1_$__cuda_sm10x_tcgen05_guardrail_trap_phase_invalid_during_alloc)
        /*0020*/ 	.word	0x00000008


	//----- nvinfo : EIATTR_FRAME_SIZE
	.align		4
.L_23:
        /*0024*/ 	.byte	0x04, 0x11
        /*0026*/ 	.short	(.L_25 - .L_24)
	.align		4
.L_24:
        /*0028*/ 	.word	index@($__internal_0_$__cuda_sm10x_tcgen05_guardrail_trap_col_being_dealloced_not_returned_by_alloc)
        /*002c*/ 	.word	0x00000008


	//----- nvinfo : EIATTR_FRAME_SIZE
	.align		4
.L_25:
        /*0030*/ 	.byte	0x04, 0x11
        /*0032*/ 	.short	(.L_27 - .L_26)
	.align		4
.L_26:
        /*0034*/ 	.word	index@(_ZN7cutlass13device_kernelINS_4conv6kernel13ConvUniversalINS1_16ConvProblemShapeILNS1_8OperatorE1ELi2EEENS1_10collective14CollectiveConvINS1_47MainloopSm100TmaUmmaWarpSpecializedImplicitGemmILS5_1ELi12ELi2ELi1ELi2EN4cute5tupleIJNSA_1CILi2EEENSC_ILi1EEESE_EEEEENSB_IJNSC_ILi128EEESH_NSB_IJNSC_ILi32EEEEEEEEENS_10tfloat32_tESL_NSA_8TiledMMAINSA_8MMA_AtomIJNSA_23SM100_MMA_TF32_2x1SM_SSISL_SL_fLi128ELi128ELNSA_4UMMA5MajorE0ELSQ_1ELNSP_7ScaleInE0ELSR_0EEEEEENSA_6LayoutINSB_IJSE_SE_SE_EEENSB_IJNSC_ILi0EEESW_SW_EEEEENSB_IJNSA_10UnderscoreESZ_SZ_EEEEENS7_6detail27Sm100ImplicitGemmTileTraitsINSA_25SM100_TMA_2SM_LOAD_IM2COLENSA_14ComposedLayoutINSA_7SwizzleILi3ELi4ELi3EEENSA_18smem_ptr_flag_bitsILi32EEENSU_INSB_IJNSC_ILi8EEESI_EEENSB_IJSI_SE_EEEEEEEvEENS13_INSA_18SM100_TMA_2SM_LOADENS15_INS16_ILi2ELi5ELi2EEES19_NSU_INSB_IJSI_NSC_ILi4EEEEEENSB_IJSE_SI_EEEEEEEvEEEENS_8epilogue10collective18CollectiveEpilogueINS1P_23Sm100TmaWarpSpecializedILi4ELi2ELi16ELb1ELb0EEEJNSB_IJNSC_ILi64EEESH_SJ_EEENSB_IJNSU_IS1U_SE_EENSU_INSB_IJNSC_ILi16EEESD_EEENSB_IJSE_S1U_EEEEEEEESL_NSB_IJNSB_IJlllEEESE_SW_EEESL_S23_NS1P_6fusion15FusionCallbacksIS1T_NS24_17LinearCombinationISL_fSL_fLNS_15FloatRoundStyleE2EEES1V_S21_JEEENSA_5SM1004TMEM4LOAD26SM100_TMEM_LOAD_32dp32b16xENSA_20SM90_TMA_LOAD_IM2COLENS15_INS16_ILi2ELi4ELi3EEES19_NSU_INSB_IJS1A_S1X_EEENSB_IJS1X_SE_EEEEEEENSA_39AutoVectorizingCopyWithAssumedAlignmentILi128EEENSA_21SM90_TMA_STORE_IM2COLES2J_S2L_S2L_EEEvvEEEEvNT_6ParamsE)
        /*0038*/ 	.word	0x00000008


	//----- nvinfo : EIATTR_MIN_STACK_SIZE
	.align		4
.L_27:
        /*003c*/ 	.byte	0x04, 0x12
        /*003e*/ 	.short	(.L_29 - .L_28)
	.align		4
.L_28:
        /*0040*/ 	.word	index@(_ZN7cutlass13device_kernelINS_4conv6kernel13ConvUniversalINS1_16ConvProblemShapeILNS1_8OperatorE1ELi2EEENS1_10collective14CollectiveConvINS1_47MainloopSm100TmaUmmaWarpSpecializedImplicitGemmILS5_1ELi12ELi2ELi1ELi2EN4cute5tupleIJNSA_1CILi2EEENSC_ILi1EEESE_EEEEENSB_IJNSC_ILi128EEESH_NSB_IJNSC_ILi32EEEEEEEEENS_10tfloat32_tESL_NSA_8TiledMMAINSA_8MMA_AtomIJNSA_23SM100_MMA_TF32_2x1SM_SSISL_SL_fLi128ELi128ELNSA_4UMMA5MajorE0ELSQ_1ELNSP_7ScaleInE0ELSR_0EEEEEENSA_6LayoutINSB_IJSE_SE_SE_EEENSB_IJNSC_ILi0EEESW_SW_EEEEENSB_IJNSA_10UnderscoreESZ_SZ_EEEEENS7_6detail27Sm100ImplicitGemmTileTraitsINSA_25SM100_TMA_2SM_LOAD_IM2COLENSA_14ComposedLayoutINSA_7SwizzleILi3ELi4ELi3EEENSA_18smem_ptr_flag_bitsILi32EEENSU_INSB_IJNSC_ILi8EEESI_EEENSB_IJSI_SE_EEEEEEEvEENS13_INSA_18SM100_TMA_2SM_LOADENS15_INS16_ILi2ELi5ELi2EEES19_NSU_INSB_IJSI_NSC_ILi4EEEEEENSB_IJSE_SI_EEEEEEEvEEEENS_8epilogue10collective18CollectiveEpilogueINS1P_23Sm100TmaWarpSpecializedILi4ELi2ELi16ELb1ELb0EEEJNSB_IJNSC_ILi64EEESH_SJ_EEENSB_IJNSU_IS1U_SE_EENSU_INSB_IJNSC_ILi16EEESD_EEENSB_IJSE_S1U_EEEEEEEESL_NSB_IJNSB_IJlllEEESE_SW_EEESL_S23_NS1P_6fusion15FusionCallbacksIS1T_NS24_17LinearCombinationISL_fSL_fLNS_15FloatRoundStyleE2EEES1V_S21_JEEENSA_5SM1004TMEM4LOAD26SM100_TMEM_LOAD_32dp32b16xENSA_20SM90_TMA_LOAD_IM2COLENS15_INS16_ILi2ELi4ELi3EEES19_NSU_INSB_IJS1A_S1X_EEENSB_IJS1X_SE_EEEEEEENSA_39AutoVectorizingCopyWithAssumedAlignmentILi128EEENSA_21SM90_TMA_STORE_IM2COLES2J_S2L_S2L_EEEvvEEEEvNT_6ParamsE)
        /*0044*/ 	.word	0x00000008
.L_29:


//--------------------- .nv.compat                --------------------------
	.section	.nv.compat,"",@"SHT_CUDA_COMPAT_INFO"
	.align	4
        /*0000*/ 	.byte	0x02, 0x09, 0x01, 0x00, 0x02, 0x02, 0x02, 0x00, 0x02, 0x05, 0x05, 0x00, 0x03, 0x07, 0x01, 0x01
        /*0010*/ 	.byte	0x02, 0x03, 0x01, 0x00, 0x02, 0x06, 0x01, 0x00, 0x04, 0x0b, 0x08, 0x00, 0x09, 0x00, 0x00, 0x00
        /*0020*/ 	.byte	0x00, 0x00, 0x00, 0x00


//--------------------- .nv.info._ZN7cutlass13device_kernelINS_4conv6kernel13ConvUniversalINS1_16ConvProblemShapeILNS1_8OperatorE1ELi2EEENS1_10collective14CollectiveConvINS1_47MainloopSm100TmaUmmaWarpSpecializedImplicitGemmILS5_1ELi12ELi2ELi1ELi2EN4cute5tupleIJNSA_1CILi2EEENSC_ILi1EEESE_EEEEENSB_IJNSC_ILi128EEESH_NSB_IJNSC_ILi32EEEEEEEEENS_10tfloat32_tESL_NSA_8TiledMMAINSA_8MMA_AtomIJNSA_23SM100_MMA_TF32_2x1SM_SSISL_SL_fLi128ELi128ELNSA_4UMMA5MajorE0ELSQ_1ELNSP_7ScaleInE0ELSR_0EEEEEENSA_6LayoutINSB_IJSE_SE_SE_EEENSB_IJNSC_ILi0EEESW_SW_EEEEENSB_IJNSA_10UnderscoreESZ_SZ_EEEEENS7_6detail27Sm100ImplicitGemmTileTraitsINSA_25SM100_TMA_2SM_LOAD_IM2COLENSA_14ComposedLayoutINSA_7SwizzleILi3ELi4ELi3EEENSA_18smem_ptr_flag_bitsILi32EEENSU_INSB_IJNSC_ILi8EEESI_EEENSB_IJSI_SE_EEEEEEEvEENS13_INSA_18SM100_TMA_2SM_LOADENS15_INS16_ILi2ELi5ELi2EEES19_NSU_INSB_IJSI_NSC_ILi4EEEEEENSB_IJSE_SI_EEEEEEEvEEEENS_8epilogue10collective18CollectiveEpilogueINS1P_23Sm100TmaWarpSpecializedILi4ELi2ELi16ELb1ELb0EEEJNSB_IJNSC_ILi64EEESH_SJ_EEENSB_IJNSU_IS1U_SE_EENSU_INSB_IJNSC_ILi16EEESD_EEENSB_IJSE_S1U_EEEEEEEESL_NSB_IJNSB_IJlllEEESE_SW_EEESL_S23_NS1P_6fusion15FusionCallbacksIS1T_NS24_17LinearCombinationISL_fSL_fLNS_15FloatRoundStyleE2EEES1V_S21_JEEENSA_5SM1004TMEM4LOAD26SM100_TMEM_LOAD_32dp32b16xENSA_20SM90_TMA_LOAD_IM2COLENS15_INS16_ILi2ELi4ELi3EEES19_NSU_INSB_IJS1A_S1X_EEENSB_IJS1X_SE_EEEEEEENSA_39AutoVectorizingCopyWithAssumedAlignmentILi128EEENSA_21SM90_TMA_STORE_IM2COLES2J_S2L_S2L_EEEvvEEEEvNT_6ParamsE --------------------------
	.section	.nv.info._ZN7cutlass13device_kernelINS_4conv6kernel13ConvUniversalINS1_16ConvProblemShapeILNS1_8OperatorE1ELi2EEENS1_10collective14CollectiveConvINS1_47MainloopSm100TmaUmmaWarpSpecializedImplicitGemmILS5_1ELi12ELi2ELi1ELi2EN4cute5tupleIJNSA_1CILi2EEENSC_ILi1EEESE_EEEEENSB_IJNSC_ILi128EEESH_NSB_IJNSC_ILi32EEEEEEEEENS_10tfloat32_tESL_NSA_8TiledMMAINSA_8MMA_AtomIJNSA_23SM100_MMA_TF32_2x1SM_SSISL_SL_fLi128ELi128ELNSA_4UMMA5MajorE0ELSQ_1ELNSP_7ScaleInE0ELSR_0EEEEEENSA_6LayoutINSB_IJSE_SE_SE_EEENSB_IJNSC_ILi0EEESW_SW_EEEEENSB_IJNSA_10UnderscoreESZ_SZ_EEEEENS7_6detail27Sm100ImplicitGemmTileTraitsINSA_25SM100_TMA_2SM_LOAD_IM2COLENSA_14ComposedLayoutINSA_7SwizzleILi3ELi4ELi3EEENSA_18smem_ptr_flag_bitsILi32EEENSU_INSB_IJNSC_ILi8EEESI_EEENSB_IJSI_SE_EEEEEEEvEENS13_INSA_18SM100_TMA_2SM_LOADENS15_INS16_ILi2ELi5ELi2EEES19_NSU_INSB_IJSI_NSC_ILi4EEEEEENSB_IJSE_SI_EEEEEEEvEEEENS_8epilogue10collective18CollectiveEpilogueINS1P_23Sm100TmaWarpSpecializedILi4ELi2ELi16ELb1ELb0EEEJNSB_IJNSC_ILi64EEESH_SJ_EEENSB_IJNSU_IS1U_SE_EENSU_INSB_IJNSC_ILi16EEESD_EEENSB_IJSE_S1U_EEEEEEEESL_NSB_IJNSB_IJlllEEESE_SW_EEESL_S23_NS1P_6fusion15FusionCallbacksIS1T_NS24_17LinearCombinationISL_fSL_fLNS_15FloatRoundStyleE2EEES1V_S21_JEEENSA_5SM1004TMEM4LOAD26SM100_TMEM_LOAD_32dp32b16xENSA_20SM90_TMA_LOAD_IM2COLENS15_INS16_ILi2ELi4ELi3EEES19_NSU_INSB_IJS1A_S1X_EEENSB_IJS1X_SE_EEEEEEENSA_39AutoVectorizingCopyWithAssumedAlignmentILi128EEENSA_21SM90_TMA_STORE_IM2COLES2J_S2L_S2L_EEEvvEEEEvNT_6ParamsE,"",@"SHT_CUDA_INFO"
	.sectionflags	@""
	.align	4


	//----- nvinfo : EIATTR_CUDA_API_VERSION
	.align		4
        /*0000*/ 	.byte	0x04, 0x37
        /*0002*/ 	.short	(.L_31 - .L_30)
.L_30:
        /*0004*/ 	.word	0x00000082


	//----- nvinfo : EIATTR_KPARAM_INFO
	.align		4
.L_31:
        /*0008*/ 	.byte	0x04, 0x17
        /*000a*/ 	.short	(.L_33 - .L_32)
.L_32:
        /*000c*/ 	.word	0x00000000
        /*0010*/ 	.short	0x0000
        /*0012*/ 	.short	0x0000
        /*0014*/ 	.byte	0x00, 0xf0, 0x01, 0x20


	//----- nvinfo : EIATTR_AT_ENTRY_FRAGMENTS
	.align		4
.L_33:
        /*0018*/ 	.byte	0x04, 0x4f
        /*001a*/ 	.short	(.L_35 - .L_34)


	//   ....[0]....
.L_34:
        /*001c*/ 	.word	0x00000007


	//----- nvinfo : EIATTR_RESERVED_SMEM_USED
	.align		4
.L_35:
        /*0020*/ 	.byte	0x01, 0x41
	.zero		2


	//----- nvinfo : EIATTR_SPARSE_MMA_MASK
	.align		4
        /*0024*/ 	.byte	0x03, 0x50
        /*0026*/ 	.short	0x0000


	//----- nvinfo : EIATTR_TCGEN05_2CTA_USED
	.align		4
        /*0028*/ 	.byte	0x01, 0x52
	.zero		2


	//----- nvinfo : EIATTR_MAXREG_COUNT
	.align		4
        /*002c*/ 	.byte	0x03, 0x1b
        /*002e*/ 	.short	0x00ff


	//----- nvinfo : EIATTR_NUM_BARRIERS
	.align		4
        /*0030*/ 	.byte	0x02, 0x4c
        /*0032*/ 	.byte	0x07
	.zero		1


	//----- nvinfo : EIATTR_EXTERNS
	.align		4
        /*0034*/ 	.byte	0x04, 0x0f
        /*0036*/ 	.short	(.L_37 - .L_36)


	//   ....[0]....
	.align		4
.L_36:
        /*0038*/ 	.word	index@(__assertfail)


	//----- nvinfo : EIATTR_MERCURY_ISA_VERSION
	.align		4
.L_37:
        /*003c*/ 	.byte	0x03, 0x5f
        /*003e*/ 	.short	0x0101


	//----- nvinfo : EIATTR_INT_WARP_WIDE_INSTR_OFFSETS
	.align		4
        /*0040*/ 	.byte	0x04, 0x31
        /*0042*/ 	.short	(.L_39 - .L_38)


	//   ....[0]....
.L_38:
        /*0044*/ 	.word	0x00000d80


	//   ....[1]....
        /*0048*/ 	.word	0x00000e30


	//   ....[2]....
        /*004c*/ 	.word	0x00004880


	//   ....[3]....
        /*0050*/ 	.word	0x000048a0


	//   ....[4]....
        /*0054*/ 	.word	0x000048d0


	//   ....[5]....
        /*0058*/ 	.word	0x00005590


	//   ....[6]....
        /*005c*/ 	.word	0x00005650


	//   ....[7]....
        /*0060*/ 	.word	0x000056e0


	//   ....[8]....
        /*0064*/ 	.word	0x00005750


	//   ....[9]....
        /*0068*/ 	.word	0x00005820


	//   ....[10]....
        /*006c*/ 	.word	0x000058e0


	//   ....[11]....
        /*0070*/ 	.word	0x00005950


	//   ....[12]....
        /*0074*/ 	.word	0x00005a40


	//   ....[13]....
        /*0078*/ 	.word	0x00005b00


	//   ....[14]....
        /*007c*/ 	.word	0x00005c00


	//   ....[15]....
        /*0080*/ 	.word	0x00005d20


	//   ....[16]....
        /*0084*/ 	.word	0x00005d60


	//----- nvinfo : EIATTR_COOP_GROUP_MASK_REGIDS
	.align		4
.L_39:
        /*0088*/ 	.byte	0x04, 0x29
        /*008a*/ 	.short	(.L_41 - .L_40)


	//   ....[0]....
.L_40:
        /*008c*/ 	.word	0xffffffff


	//   ....[1]....
        /*0090*/ 	.word	0xffffffff


	//   ....[2]....
        /*0094*/ 	.word	0xffffffff


	//   ....[3]....
        /*0098*/ 	.word	0xffffffff


	//   ....[4]....
        /*009c*/ 	.word	0xffffffff


	//   ....[5]....
        /*00a0*/ 	.word	0xffffffff


	//   ....[6]....
        /*00a4*/ 	.word	0xffffffff


	//   ....[7]....
        /*00a8*/ 	.word	0xffffffff


	//   ....[8]....
        /*00ac*/ 	.word	0xffffffff


	//   ....[9]....
        /*00b0*/ 	.word	0xffffffff


	//   ....[10]....
        /*00b4*/ 	.word	0xffffffff


	//   ....[11]....
        /*00b8*/ 	.word	0xffffffff


	//   ....[12]....
        /*00bc*/ 	.word	0xffffffff


	//----- nvinfo : EIATTR_COOP_GROUP_INSTR_OFFSETS
	.align		4
.L_41:
        /*00c0*/ 	.byte	0x04, 0x28
        /*00c2*/ 	.short	(.L_43 - .L_42)


	//   ....[0]....
.L_42:
        /*00c4*/ 	.word	0x000000d0


	//   ....[1]....
        /*00c8*/ 	.word	0x00000540


	//   ....[2]....
        /*00cc*/ 	.word	0x00000810


	//   ....[3]....
        /*00d0*/ 	.word	0x000009b0


	//   ....[4]....
        /*00d4*/ 	.word	0x00000ab0


	//   ....[5]....
        /*00d8*/ 	.word	0x00000c00


	//   ....[6]....
        /*00dc*/ 	.word	0x00000ea0


	//   ....[7]....
        /*00e0*/ 	.word	0x00002600


	//   ....[8]....
        /*00e4*/ 	.word	0x00003750


	//   ....[9]....
        /*00e8*/ 	.word	0x00003c20


	//   ....[10]....
        /*00ec*/ 	.word	0x00003c50


	//   ....[11]....
        /*00f0*/ 	.word	0x000047a0


	//   ....[12]....
        /*00f4*/ 	.word	0x000049a0


	//----- nvinfo : EIATTR_VRC_CTA_INIT_COUNT
	.align		4
.L_43:
        /*00f8*/ 	.byte	0x02, 0x4a
        /*00fa*/ 	.byte	0x80
	.zero		1


	//----- nvinfo : EIATTR_SYSCALL_OFFSETS
	.align		4
        /*00fc*/ 	.byte	0x04, 0x46
        /*00fe*/ 	.short	(.L_45 - .L_44)


	//   ....[0]....
.L_44:
        /*0100*/ 	.word	0x00006960


	//   ....[1]....
        /*0104*/ 	.word	0x00006a50


	//   ....[2]....
        /*0108*/ 	.word	0x00007370


	//   ....[3]....
        /*010c*/ 	.word	0x00007d70


	//   ....[4]....
        /*0110*/ 	.word	0x00008720


	//   ....[5]....
        /*0114*/ 	.word	0x000090c0


	//----- nvinfo : EIATTR_MBARRIER_INSTR_OFFSETS
	.align		4
.L_45:
        /*0118*/ 	.byte	0x04, 0x39
        /*011a*/ 	.short	(.L_47 - .L_46)


	//   ....[0]....
.L_46:
        /*011c*/ 	.word	0x00000670
        /*0120*/ 	.word	0x000000ff
        /*0124*/ 	.word	0x00000000
        /*0128*/ 	.short	0x0100
        /*012a*/ 	.byte	0x04
	.zero		1


	//   ....[1]....
        /*012c*/ 	.word	0x00000680
        /*0130*/ 	.word	0x000000ff
        /*0134*/ 	.word	0x00000060
        /*0138*/ 	.short	0x0100
        /*013a*/ 	.byte	0x04
	.zero		1


	//   ....[2]....
        /*013c*/ 	.word	0x00000690
        /*0140*/ 	.word	0x000000ff
        /*0144*/ 	.word	0x00000008
        /*0148*/ 	.short	0x0100
        /*014a*/ 	.byte	0x04
	.zero		1


	//   ....[3]....
        /*014c*/ 	.word	0x000006a0
        /*0150*/ 	.word	0x000000ff
        /*0154*/ 	.word	0x00000068
        /*0158*/ 	.short	0x0100
        /*015a*/ 	.byte	0x04
	.zero		1


	//   ....[4]....
        /*015c*/ 	.word	0x000006b0
        /*0160*/ 	.word	0x000000ff
        /*0164*/ 	.word	0x00000010
        /*0168*/ 	.short	0x0100
        /*016a*/ 	.byte	0x04
	.zero		1


	//   ....[5]....
        /*016c*/ 	.word	0x000006c0
        /*0170*/ 	.word	0x000000ff
        /*0174*/ 	.word	0x00000070
        /*0178*/ 	.short	0x0100
        /*017a*/ 	.byte	0x04
	.zero		1


	//   ....[6]....
        /*017c*/ 	.word	0x000006d0
        /*0180*/ 	.word	0x000000ff
        /*0184*/ 	.word	0x00000018
        /*0188*/ 	.short	0x0100
        /*018a*/ 	.byte	0x04
	.zero		1


	//   ....[7]....
        /*018c*/ 	.word	0x000006e0
        /*0190*/ 	.word	0x000000ff
        /*0194*/ 	.word	0x00000078
        /*0198*/ 	.short	0x0100
        /*019a*/ 	.byte	0x04
	.zero		1


	//   ....[8]....
        /*019c*/ 	.word	0x000006f0
        /*01a0*/ 	.word	0x000000ff
        /*01a4*/ 	.word	0x00000020
        /*01a8*/ 	.short	0x0100
        /*01aa*/ 	.byte	0x04
	.zero		1


	//   ....[9]....
        /*01ac*/ 	.word	0x00000700
        /*01b0*/ 	.word	0x000000ff
        /*01b4*/ 	.word	0x00000080
        /*01b8*/ 	.short	0x0100
        /*01ba*/ 	.byte	0x04
	.zero		1


	//   ....[10]....
        /*01bc*/ 	.word	0x00000710
        /*01c0*/ 	.word	0x000000ff
        /*01c4*/ 	.word	0x00000028
        /*01c8*/ 	.short	0x0100
        /*01ca*/ 	.byte	0x04
	.zero		1


	//   ....[11]....
        /*01cc*/ 	.word	0x00000720
        /*01d0*/ 	.word	0x000000ff
        /*01d4*/ 	.word	0x00000088
        /*01d8*/ 	.short	0x0100
        /*01da*/ 	.byte	0x04
	.zero		1


	//   ....[12]....
        /*01dc*/ 	.word	0x00000730
        /*01e0*/ 	.word	0x000000ff
        /*01e4*/ 	.word	0x00000030
        /*01e8*/ 	.short	0x0100
        /*01ea*/ 	.byte	0x04
	.zero		1


	//   ....[13]....
        /*01ec*/ 	.word	0x00000740
        /*01f0*/ 	.word	0x000000ff
        /*01f4*/ 	.word	0x00000090
        /*01f8*/ 	.short	0x0100
        /*01fa*/ 	.byte	0x04
	.zero		1


	//   ....[14]....
        /*01fc*/ 	.word	0x00000750
        /*0200*/ 	.word	0x000000ff
        /*0204*/ 	.word	0x00000038
        /*0208*/ 	.short	0x0100
        /*020a*/ 	.byte	0x04
	.zero		1


	//   ....[15]....
        /*020c*/ 	.word	0x00000760
        /*0210*/ 	.word	0x000000ff
        /*0214*/ 	.word	0x00000098
        /*0218*/ 	.short	0x0100
        /*021a*/ 	.byte	0x04
	.zero		1


	//   ....[16]....
        /*021c*/ 	.word	0x00000770
        /*0220*/ 	.word	0x000000ff
        /*0224*/ 	.word	0x00000040
        /*0228*/ 	.short	0x0100
        /*022a*/ 	.byte	0x04
	.zero		1


	//   ....[17]....
        /*022c*/ 	.word	0x00000780
        /*0230*/ 	.word	0x000000ff
        /*0234*/ 	.word	0x000000a0
        /*0238*/ 	.short	0x0100
        /*023a*/ 	.byte	0x04
	.zero		1


	//   ....[18]....
        /*023c*/ 	.word	0x00000790
        /*0240*/ 	.word	0x000000ff
        /*0244*/ 	.word	0x00000048
        /*0248*/ 	.short	0x0100
        /*024a*/ 	.byte	0x04
	.zero		1


	//   ....[19]....
        /*024c*/ 	.word	0x000007a0
        /*0250*/ 	.word	0x000000ff
        /*0254*/ 	.word	0x000000a8
        /*0258*/ 	.short	0x0100
        /*025a*/ 	.byte	0x04
	.zero		1


	//   ....[20]....
        /*025c*/ 	.word	0x000007b0
        /*0260*/ 	.word	0x000000ff
        /*0264*/ 	.word	0x00000050
        /*0268*/ 	.short	0x0100
        /*026a*/ 	.byte	0x04
	.zero		1


	//   ....[21]....
        /*026c*/ 	.word	0x000007c0
        /*0270*/ 	.word	0x000000ff
        /*0274*/ 	.word	0x000000b0
        /*0278*/ 	.short	0x0100
        /*027a*/ 	.byte	0x04
	.zero		1


	//   ....[22]....
        /*027c*/ 	.word	0x000007d0
        /*0280*/ 	.word	0x000000ff
        /*0284*/ 	.word	0x00000058
        /*0288*/ 	.short	0x0100
        /*028a*/ 	.byte	0x04
	.zero		1


	//   ....[23]....
        /*028c*/ 	.word	0x000007e0
        /*0290*/ 	.word	0x000000ff
        /*0294*/ 	.word	0x000000b8
        /*0298*/ 	.short	0x0100
        /*029a*/ 	.byte	0x04
	.zero		1


	//   ....[24]....
        /*029c*/ 	.word	0x00000920
        /*02a0*/ 	.word	0x000000ff
        /*02a4*/ 	.word	0x000000c0
        /*02a8*/ 	.short	0x0100
        /*02aa*/ 	.byte	0x04
	.zero		1


	//   ....[25]....
        /*02ac*/ 	.word	0x00000930
        /*02b0*/ 	.word	0x000000ff
        /*02b4*/ 	.word	0x000000e0
        /*02b8*/ 	.short	0x0100
        /*02ba*/ 	.byte	0x04
	.zero		1


	//   ....[26]....
        /*02bc*/ 	.word	0x00000940
        /*02c0*/ 	.word	0x000000ff
        /*02c4*/ 	.word	0x000000c8
        /*02c8*/ 	.short	0x0100
        /*02ca*/ 	.byte	0x04
	.zero		1


	//   ....[27]....
        /*02cc*/ 	.word	0x00000950
        /*02d0*/ 	.word	0x000000ff
        /*02d4*/ 	.word	0x000000e8
        /*02d8*/ 	.short	0x0100
        /*02da*/ 	.byte	0x04
	.zero		1


	//   ....[28]....
        /*02dc*/ 	.word	0x00000960
        /*02e0*/ 	.word	0x000000ff
        /*02e4*/ 	.word	0x000000d0
        /*02e8*/ 	.short	0x0100
        /*02ea*/ 	.byte	0x04
	.zero		1


	//   ....[29]....
        /*02ec*/ 	.word	0x00000970
        /*02f0*/ 	.word	0x000000ff
        /*02f4*/ 	.word	0x000000f0
        /*02f8*/ 	.short	0x0100
        /*02fa*/ 	.byte	0x04
	.zero		1


	//   ....[30]....
        /*02fc*/ 	.word	0x00000980
        /*0300*/ 	.word	0x000000ff
        /*0304*/ 	.word	0x000000d8
        /*0308*/ 	.short	0x0100
        /*030a*/ 	.byte	0x04
	.zero		1


	//   ....[31]....
        /*030c*/ 	.word	0x00000990
        /*0310*/ 	.word	0x000000ff
        /*0314*/ 	.word	0x000000f8
        /*0318*/ 	.short	0x0100
        /*031a*/ 	.byte	0x04
	.zero		1


	//   ....[32]....
        /*031c*/ 	.word	0x00000a80
        /*0320*/ 	.word	0x000000ff
        /*0324*/ 	.word	0x00000100
        /*0328*/ 	.short	0x0100
        /*032a*/ 	.byte	0x04
	.zero		1


	//   ....[33]....
        /*032c*/ 	.word	0x00000a90
        /*0330*/ 	.word	0x000000ff
        /*0334*/ 	.word	0x00000108
        /*0338*/ 	.short	0x0100
        /*033a*/ 	.byte	0x04
	.zero		1


	//   ....[34]....
        /*033c*/ 	.word	0x00000bd0
        /*0340*/ 	.word	0x000000ff
        /*0344*/ 	.word	0x00000110
        /*0348*/ 	.short	0x0100
        /*034a*/ 	.byte	0x06
	.zero		1


	//   ....[35]....
        /*034c*/ 	.word	0x00000be0
        /*0350*/ 	.word	0x000000ff
        /*0354*/ 	.word	0x00000118
        /*0358*/ 	.short	0x0100
        /*035a*/ 	.byte	0x06
	.zero		1


	//   ....[36]....
        /*035c*/ 	.word	0x00000d20
        /*0360*/ 	.word	0x000000ff
        /*0364*/ 	.word	0x00000120
        /*0368*/ 	.short	0x0100
        /*036a*/ 	.byte	0x04
	.zero		1


	//   ....[37]....
        /*036c*/ 	.word	0x00000d30
        /*0370*/ 	.word	0x000000ff
        /*0374*/ 	.word	0x00000130
        /*0378*/ 	.short	0x0100
        /*037a*/ 	.byte	0x04
	.zero		1


	//   ....[38]....
        /*037c*/ 	.word	0x00000d40
        /*0380*/ 	.word	0x000000ff
        /*0384*/ 	.word	0x00000128
        /*0388*/ 	.short	0x0100
        /*038a*/ 	.byte	0x04
	.zero		1


	//   ....[39]....
        /*038c*/ 	.word	0x00000d50
        /*0390*/ 	.word	0x000000ff
        /*0394*/ 	.word	0x00000138
        /*0398*/ 	.short	0x0100
        /*039a*/ 	.byte	0x04
	.zero		1


	//   ....[40]....
        /*039c*/ 	.word	0x00000e50
        /*03a0*/ 	.word	0x000000ff
        /*03a4*/ 	.word	0x00000140
        /*03a8*/ 	.short	0x0100
        /*03aa*/ 	.byte	0x06
	.zero		1


	//   ....[41]....
        /*03ac*/ 	.word	0x00001980
        /*03b0*/ 	.word	0x000000ff
        /*03b4*/ 	.word	0x00000060
        /*03b8*/ 	.short	0x010a
        /*03ba*/ 	.byte	0x04
	.zero		1


	//   ....[42]....
        /*03bc*/ 	.word	0x00001c00
        /*03c0*/ 	.word	0x000000ff
        /*03c4*/ 	.word	0x00000060
        /*03c8*/ 	.short	0x010a
        /*03ca*/ 	.byte	0x19
	.zero		1


	//   ....[43]....
        /*03cc*/ 	.word	0x00001db0
        /*03d0*/ 	.word	0x000000ff
        /*03d4*/ 	.word	0x00000060
        /*03d8*/ 	.short	0x010a
        /*03da*/ 	.byte	0x07
	.zero		1


	//   ....[44]....
        /*03dc*/ 	.word	0x00001fd0
        /*03e0*/ 	.word	0x000000ff
        /*03e4*/ 	.word	0x00000108
        /*03e8*/ 	.short	0x0101
        /*03ea*/ 	.byte	0x25
	.zero		1


	//   ....[45]....
        /*03ec*/ 	.word	0x00002000
        /*03f0*/ 	.word	0x000000ff
        /*03f4*/ 	.word	0x00000060
        /*03f8*/ 	.short	0x010a
        /*03fa*/ 	.byte	0x04
	.zero		1


	//   ....[46]....
        /*03fc*/ 	.word	0x00002230
        /*0400*/ 	.word	0x000000ff
        /*0404*/ 	.word	0x00000060
        /*0408*/ 	.short	0x010a
        /*040a*/ 	.byte	0x19
	.zero		1


	//   ....[47]....
        /*040c*/ 	.word	0x000023e0
        /*0410*/ 	.word	0x000000ff
        /*0414*/ 	.word	0x00000060
        /*0418*/ 	.short	0x010a
        /*041a*/ 	.byte	0x07
	.zero		1


	//   ....[48]....
        /*041c*/ 	.word	0x00002610
        /*0420*/ 	.word	0x000000ff
        /*0424*/ 	.word	0x00000110
        /*0428*/ 	.short	0x010a
        /*042a*/ 	.byte	0x25
	.zero		1


	//   ....[49]....
        /*042c*/ 	.word	0x000026d0
        /*0430*/ 	.word	0x000000ff
        /*0434*/ 	.word	0x00000000
        /*0438*/ 	.short	0x0101
        /*043a*/ 	.byte	0x04
	.zero		1


	//   ....[50]....
        /*043c*/ 	.word	0x00002cd0
        /*0440*/ 	.word	0x000000ff
        /*0444*/ 	.word	0x00000000
        /*0448*/ 	.short	0x010a
        /*044a*/ 	.byte	0x04
	.zero		1


	//   ....[51]....
        /*044c*/ 	.word	0x00002d70
        /*0450*/ 	.word	0x000000ff
        /*0454*/ 	.word	0x00000000
        /*0458*/ 	.short	0x010a
        /*045a*/ 	.byte	0x05
	.zero		1


	//   ....[52]....
        /*045c*/ 	.word	0x00002e10
        /*0460*/ 	.word	0x000000ff
        /*0464*/ 	.word	0x00000000
        /*0468*/ 	.short	0x010a
        /*046a*/ 	.byte	0x05
	.zero		1


	//   ....[53]....
        /*046c*/ 	.word	0x00002eb0
        /*0470*/ 	.word	0x000000ff
        /*0474*/ 	.word	0x00000000
        /*0478*/ 	.short	0x010a
        /*047a*/ 	.byte	0x05
	.zero		1


	//   ....[54]....
        /*047c*/ 	.word	0x00002f50
        /*0480*/ 	.word	0x000000ff
        /*0484*/ 	.word	0x00000000
        /*0488*/ 	.short	0x010a
        /*048a*/ 	.byte	0x05
	.zero		1


	//   ....[55]....
        /*048c*/ 	.word	0x00002ff0
        /*0490*/ 	.word	0x000000ff
        /*0494*/ 	.word	0x00000000
        /*0498*/ 	.short	0x010a
        /*049a*/ 	.byte	0x05
	.zero		1


	//   ....[56]....
        /*049c*/ 	.word	0x00003090
        /*04a0*/ 	.word	0x000000ff
        /*04a4*/ 	.word	0x00000000
        /*04a8*/ 	.short	0x010a
        /*04aa*/ 	.byte	0x05
	.zero		1


	//   ....[57]....
        /*04ac*/ 	.word	0x00003130
        /*04b0*/ 	.word	0x000000ff
        /*04b4*/ 	.word	0x00000000
        /*04b8*/ 	.short	0x010a
        /*04ba*/ 	.byte	0x05
	.zero		1


	//   ....[58]....
        /*04bc*/ 	.word	0x000031d0
        /*04c0*/ 	.word	0x000000ff
        /*04c4*/ 	.word	0x00000000
        /*04c8*/ 	.short	0x010a
        /*04ca*/ 	.byte	0x05
	.zero		1


	//   ....[59]....
        /*04cc*/ 	.word	0x00003270
        /*04d0*/ 	.word	0x000000ff
        /*04d4*/ 	.word	0x00000000
        /*04d8*/ 	.short	0x010a
        /*04da*/ 	.byte	0x05
	.zero		1


	//   ....[60]....
        /*04dc*/ 	.word	0x00003310
        /*04e0*/ 	.word	0x000000ff
        /*04e4*/ 	.word	0x00000000
        /*04e8*/ 	.short	0x010a
        /*04ea*/ 	.byte	0x05
	.zero		1


	//   ....[61]....
        /*04ec*/ 	.word	0x000033c0
        /*04f0*/ 	.word	0x00000000
        /*04f4*/ 	.word	0x00000000
        /*04f8*/ 	.short	0x010a
        /*04fa*/ 	.byte	0xff
	.zero		1


	//   ....[62]....
        /*04fc*/ 	.word	0x00003510
        /*0500*/ 	.word	0x000000ff
        /*0504*/ 	.word	0x00000118
        /*0508*/ 	.short	0x010a
        /*050a*/ 	.byte	0x04
	.zero		1


	//   ....[63]....
        /*050c*/ 	.word	0x000035b0
        /*0510*/ 	.word	0x000000ff
        /*0514*/ 	.word	0x00000110
        /*0518*/ 	.short	0x010a
        /*051a*/ 	.byte	0x04
	.zero		1


	//   ....[64]....
        /*051c*/ 	.word	0x00003650
        /*0520*/ 	.word	0x000000ff
        /*0524*/ 	.word	0x00000000
        /*0528*/ 	.short	0x0101
        /*052a*/ 	.byte	0x05
	.zero		1


	//   ....[65]....
        /*052c*/ 	.word	0x00003690
        /*0530*/ 	.word	0x000000ff
        /*0534*/ 	.word	0x00000118
        /*0538*/ 	.short	0x0106
        /*053a*/ 	.byte	0x04
	.zero		1


	//   ....[66]....
        /*053c*/ 	.word	0x000036d0
        /*0540*/ 	.word	0x00000000
        /*0544*/ 	.word	0x00000118
        /*0548*/ 	.short	0x010a
        /*054a*/ 	.byte	0xff
	.zero		1


	//   ....[67]....
        /*054c*/ 	.word	0x00003920
        /*0550*/ 	.word	0x000000ff
        /*0554*/ 	.word	0x00000008
        /*0558*/ 	.short	0x010a
        /*055a*/ 	.byte	0x05
	.zero		1


	//   ....[68]....
        /*055c*/ 	.word	0x00003940
        /*0560*/ 	.word	0x000000ff
        /*0564*/ 	.word	0x00000008
        /*0568*/ 	.short	0x010a
        /*056a*/ 	.byte	0x05
	.zero		1


	//   ....[69]....
        /*056c*/ 	.word	0x00003ad0
        /*0570*/ 	.word	0x000000ff
        /*0574*/ 	.word	0x00000008
        /*0578*/ 	.short	0x010a
        /*057a*/ 	.byte	0x05
	.zero		1


	//   ....[70]....
        /*057c*/ 	.word	0x00003af0
        /*0580*/ 	.word	0x000000ff
        /*0584*/ 	.word	0x00000008
        /*0588*/ 	.short	0x010a
        /*058a*/ 	.byte	0x05
	.zero		1


	//   ....[71]....
        /*058c*/ 	.word	0x00003bb0
        /*0590*/ 	.word	0x000000ff
        /*0594*/ 	.word	0x00000000
        /*0598*/ 	.short	0x0101
        /*059a*/ 	.byte	0x04
	.zero		1


	//   ....[72]....
        /*059c*/ 	.word	0x00003f40
        /*05a0*/ 	.word	0x000000ff
        /*05a4*/ 	.word	0x00000110
        /*05a8*/ 	.short	0x010a
        /*05aa*/ 	.byte	0x14
	.zero		1


	//   ....[73]....
        /*05ac*/ 	.word	0x00003fe0
        /*05b0*/ 	.word	0x000000ff
        /*05b4*/ 	.word	0x00000000
        /*05b8*/ 	.short	0x0101
        /*05ba*/ 	.byte	0x22
	.zero		1


	//   ....[74]....
        /*05bc*/ 	.word	0x00004020
        /*05c0*/ 	.word	0x000000ff
        /*05c4*/ 	.word	0x00000130
        /*05c8*/ 	.short	0x010a
        /*05ca*/ 	.byte	0x19
	.zero		1


	//   ....[75]....
        /*05cc*/ 	.word	0x000040c0
        /*05d0*/ 	.word	0x000000ff
        /*05d4*/ 	.word	0x00000000
        /*05d8*/ 	.short	0x010a
        /*05da*/ 	.byte	0x04
	.zero		1


	//   ....[76]....
        /*05dc*/ 	.word	0x00004110
        /*05e0*/ 	.word	0x000000ff
        /*05e4*/ 	.word	0x00000000
        /*05e8*/ 	.short	0x010a
        /*05ea*/ 	.byte	0x12
	.zero		1


	//   ....[77]....
        /*05ec*/ 	.word	0x00004260
        /*05f0*/ 	.word	0x000000ff
        /*05f4*/ 	.word	0x00000000
        /*05f8*/ 	.short	0x010a
        /*05fa*/ 	.byte	0x05
	.zero		1


	//   ....[78]....
        /*05fc*/ 	.word	0x00004590
        /*0600*/ 	.word	0x000000ff
        /*0604*/ 	.word	0x00000000
        /*0608*/ 	.short	0x010a
        /*060a*/ 	.byte	0x04
	.zero		1


	//   ....[79]....
        /*060c*/ 	.word	0x00004630
        /*0610*/ 	.word	0x00000000
        /*0614*/ 	.word	0x00000000
        /*0618*/ 	.short	0x010a
        /*061a*/ 	.byte	0xff
	.zero		1


	//   ....[80]....
        /*061c*/ 	.word	0x00004670
        /*0620*/ 	.word	0x00000000
        /*0624*/ 	.word	0x00000000
        /*0628*/ 	.short	0x010a
        /*062a*/ 	.byte	0xff
	.zero		1


	//   ....[81]....
        /*062c*/ 	.word	0x000046e0
        /*0630*/ 	.word	0x000000ff
        /*0634*/ 	.word	0x00000000
        /*0638*/ 	.short	0x0101
        /*063a*/ 	.byte	0x04
	.zero		1


	//   ....[82]....
        /*063c*/ 	.word	0x00004720
        /*0640*/ 	.word	0x000000ff
        /*0644*/ 	.word	0x00000140
        /*0648*/ 	.short	0x010a
        /*064a*/ 	.byte	0x14
	.zero		1


	//   ....[83]....
        /*064c*/ 	.word	0x00004790
        /*0650*/ 	.word	0x000000ff
        /*0654*/ 	.word	0x00000000
        /*0658*/ 	.short	0x0101
        /*065a*/ 	.byte	0x04
	.zero		1


	//   ....[84]....
        /*065c*/ 	.word	0x00004cd0
        /*0660*/ 	.word	0x000000ff
        /*0664*/ 	.word	0x00000110
        /*0668*/ 	.short	0x010a
        /*066a*/ 	.byte	0x1f
	.zero		1


	//   ....[85]....
        /*066c*/ 	.word	0x00004d70
        /*0670*/ 	.word	0x000000ff
        /*0674*/ 	.word	0x00000000
        /*0678*/ 	.short	0x0101
        /*067a*/ 	.byte	0x3d
	.zero		1


	//   ....[86]....
        /*067c*/ 	.word	0x000052c0
        /*0680*/ 	.word	0x000000ff
        /*0684*/ 	.word	0x00000108
        /*0688*/ 	.short	0x010a
        /*068a*/ 	.byte	0x1f
	.zero		1


	//   ....[87]....
        /*068c*/ 	.word	0x00005460
        /*0690*/ 	.word	0x000000ff
        /*0694*/ 	.word	0x000000e0
        /*0698*/ 	.short	0x010a
        /*069a*/ 	.byte	0x1f
	.zero		1


	//   ....[88]....
        /*069c*/ 	.word	0x00005700
        /*06a0*/ 	.word	0x000000ff
        /*06a4*/ 	.word	0x000000c0
        /*06a8*/ 	.short	0x010b
        /*06aa*/ 	.byte	0x1f
	.zero		1


	//   ....[89]....
        /*06ac*/ 	.word	0x00005710
        /*06b0*/ 	.word	0x000000ff
        /*06b4*/ 	.word	0x00000000
        /*06b8*/ 	.short	0x0101
        /*06ba*/ 	.byte	0x41
	.zero		1


	//   ....[90]....
        /*06bc*/ 	.word	0x00005720
        /*06c0*/ 	.word	0x000000ff
        /*06c4*/ 	.word	0x000000e8
        /*06c8*/ 	.short	0x010a
        /*06ca*/ 	.byte	0x1f
	.zero		1


	//   ....[91]....
        /*06cc*/ 	.word	0x00005900
        /*06d0*/ 	.word	0x000000ff
        /*06d4*/ 	.word	0x000000c8
        /*06d8*/ 	.short	0x010b
        /*06da*/ 	.byte	0x1f
	.zero		1


	//   ....[92]....
        /*06dc*/ 	.word	0x00005910
        /*06e0*/ 	.word	0x000000ff
        /*06e4*/ 	.word	0x00000000
        /*06e8*/ 	.short	0x0101
        /*06ea*/ 	.byte	0x40
	.zero		1


	//   ....[93]....
        /*06ec*/ 	.word	0x00005920
        /*06f0*/ 	.word	0x000000ff
        /*06f4*/ 	.word	0x000000f0
        /*06f8*/ 	.short	0x010a
        /*06fa*/ 	.byte	0x1f
	.zero		1


	//   ....[94]....
        /*06fc*/ 	.word	0x00005b20
        /*0700*/ 	.word	0x000000ff
        /*0704*/ 	.word	0x000000d0
        /*0708*/ 	.short	0x010b
        /*070a*/ 	.byte	0x1f
	.zero		1


	//   ....[95]....
        /*070c*/ 	.word	0x00005b30
        /*0710*/ 	.word	0x000000ff
        /*0714*/ 	.word	0x00000000
        /*0718*/ 	.short	0x0101
        /*071a*/ 	.byte	0x3f
	.zero		1


	//   ....[96]....
        /*071c*/ 	.word	0x00005b40
        /*0720*/ 	.word	0x000000ff
        /*0724*/ 	.word	0x000000f8
        /*0728*/ 	.short	0x010a
        /*072a*/ 	.byte	0x1f
	.zero		1


	//   ....[97]....
        /*072c*/ 	.word	0x00005d80
        /*0730*/ 	.word	0x000000ff
        /*0734*/ 	.word	0x000000d8
        /*0738*/ 	.short	0x010b
        /*073a*/ 	.byte	0x1f
	.zero		1


	//   ....[98]....
        /*073c*/ 	.word	0x00005d90
        /*0740*/ 	.word	0x000000ff
        /*0744*/ 	.word	0x00000000
        /*0748*/ 	.short	0x0101
        /*074a*/ 	.byte	0x3e
	.zero		1


	//   ....[99]....
        /*074c*/ 	.word	0x00005dd0
        /*0750*/ 	.word	0x000000ff
        /*0754*/ 	.word	0x000000e0
        /*0758*/ 	.short	0x010a
        /*075a*/ 	.byte	0x1f
	.zero		1


	//   ....[100]....
        /*075c*/ 	.word	0x00005df0
        /*0760*/ 	.word	0x000000ff
        /*0764*/ 	.word	0x000000e8
        /*0768*/ 	.short	0x010a
        /*076a*/ 	.byte	0x1f
	.zero		1


	//   ....[101]....
        /*076c*/ 	.word	0x00005e10
        /*0770*/ 	.word	0x000000ff
        /*0774*/ 	.word	0x000000f0
        /*0778*/ 	.short	0x010a
        /*077a*/ 	.byte	0x1f
	.zero		1


	//   ....[102]....
        /*077c*/ 	.word	0x00005e50
        /*0780*/ 	.word	0x00000000
        /*0784*/ 	.word	0x000000f8
        /*0788*/ 	.short	0x010a
        /*078a*/ 	.byte	0xff
	.zero		1


	//   ....[103]....
        /*078c*/ 	.word	0x00006200
        /*0790*/ 	.word	0x000000ff
        /*0794*/ 	.word	0x00000110
        /*0798*/ 	.short	0x010a
        /*079a*/ 	.byte	0x2c
	.zero		1


	//   ....[104]....
        /*079c*/ 	.word	0x000062d0
        /*07a0*/ 	.word	0x000000ff
        /*07a4*/ 	.word	0x00000000
        /*07a8*/ 	.short	0x0101
        /*07aa*/ 	.byte	0x04
	.zero		1


	//   ....[105]....
        /*07ac*/ 	.word	0x00006f10
        /*07b0*/ 	.word	0x000000ff
        /*07b4*/ 	.word	0x000000c0
        /*07b8*/ 	.short	0x010a
        /*07ba*/ 	.byte	0x2c
	.zero		1


	//   ....[106]....
        /*07bc*/ 	.word	0x00006fa0
        /*07c0*/ 	.word	0x00000056
        /*07c4*/ 	.word	0x00000120
        /*07c8*/ 	.short	0x010a
        /*07ca*/ 	.byte	0xff
	.zero		1


	//   ....[107]....
        /*07cc*/ 	.word	0x00007160
        /*07d0*/ 	.word	0x000000ff
        /*07d4*/ 	.word	0x000000c0
        /*07d8*/ 	.short	0x010a
        /*07da*/ 	.byte	0x2c
	.zero		1


	//   ....[108]....
        /*07dc*/ 	.word	0x00007250
        /*07e0*/ 	.word	0x00000056
        /*07e4*/ 	.word	0x00000120
        /*07e8*/ 	.short	0x010a
        /*07ea*/ 	.byte	0xff
	.zero		1


	//   ....[109]....
        /*07ec*/ 	.word	0x00007aa0
        /*07f0*/ 	.word	0x00000000
        /*07f4*/ 	.word	0x00000000
        /*07f8*/ 	.short	0x0101
        /*07fa*/ 	.byte	0xff
	.zero		1


	//   ....[110]....
        /*07fc*/ 	.word	0x00007ab0
        /*0800*/ 	.word	0x00000003
        /*0804*/ 	.word	0x000000c0
        /*0808*/ 	.short	0x010a
        /*080a*/ 	.byte	0xff
	.zero		1


	//   ....[111]....
        /*080c*/ 	.word	0x00007b90
        /*0810*/ 	.word	0x00000003
        /*0814*/ 	.word	0x000000c0
        /*0818*/ 	.short	0x010a
        /*081a*/ 	.byte	0xff
	.zero		1


	//   ....[112]....
        /*081c*/ 	.word	0x00008450
        /*0820*/ 	.word	0x0000005b
        /*0824*/ 	.word	0x00000000
        /*0828*/ 	.short	0x0101
        /*082a*/ 	.byte	0xff
	.zero		1


	//   ....[113]....
        /*082c*/ 	.word	0x00008470
        /*0830*/ 	.word	0x00000028
        /*0834*/ 	.word	0x000000c0
        /*0838*/ 	.short	0x010a
        /*083a*/ 	.byte	0xff
	.zero		1


	//   ....[114]....
        /*083c*/ 	.word	0x00008540
        /*0840*/ 	.word	0x00000028
        /*0844*/ 	.word	0x000000c0
        /*0848*/ 	.short	0x010a
        /*084a*/ 	.byte	0xff
	.zero		1


	//   ....[115]....
        /*084c*/ 	.word	0x00008df0
        /*0850*/ 	.word	0x0000005b
        /*0854*/ 	.word	0x00000000
        /*0858*/ 	.short	0x0101
        /*085a*/ 	.byte	0xff
	.zero		1


	//   ....[116]....
        /*085c*/ 	.word	0x00008e10
        /*0860*/ 	.word	0x0000005c
        /*0864*/ 	.word	0x000000c0
        /*0868*/ 	.short	0x010a
        /*086a*/ 	.byte	0xff
	.zero		1


	//   ....[117]....
        /*086c*/ 	.word	0x00008ee0
        /*0870*/ 	.word	0x0000005c
        /*0874*/ 	.word	0x000000c0
        /*0878*/ 	.short	0x010a
        /*087a*/ 	.byte	0xff
	.zero		1


	//   ....[118]....
        /*087c*/ 	.word	0x000091f0
        /*0880*/ 	.word	0x00000056
        /*0884*/ 	.word	0x00000000
        /*0888*/ 	.short	0x0101
        /*088a*/ 	.byte	0xff
	.zero		1


	//   ....[119]....
        /*088c*/ 	.word	0x000097e0
        /*0890*/ 	.word	0x00000003
        /*0894*/ 	.word	0x00000000
        /*0898*/ 	.short	0x0101
        /*089a*/ 	.byte	0xff
	.zero		1


	//   ....[120]....
        /*089c*/ 	.word	0x00009a60
        /*08a0*/ 	.word	0x000000ff
        /*08a4*/ 	.word	0x00000000
        /*08a8*/ 	.short	0x0101
        /*08aa*/ 	.byte	0x04
	.zero		1


	//   ....[121]....
        /*08ac*/ 	.word	0x00009a90
        /*08b0*/ 	.word	0x00000000
        /*08b4*/ 	.word	0x00000060
        /*08b8*/ 	.short	0x010a
        /*08ba*/ 	.byte	0xff
	.zero		1


	//   ....[122]....
        /*08bc*/ 	.word	0x00009af0
        /*08c0*/ 	.word	0x00000000
        /*08c4*/ 	.word	0x00000060
        /*08c8*/ 	.short	0x010a
        /*08ca*/ 	.byte	0xff
	.zero		1


	//   ....[123]....
        /*08cc*/ 	.word	0x00009b50
        /*08d0*/ 	.word	0x00000000
        /*08d4*/ 	.word	0x00000110
        /*08d8*/ 	.short	0x010a
        /*08da*/ 	.byte	0xff
	.zero		1


	//   ....[124]....
        /*08dc*/ 	.word	0x00009bb0
        /*08e0*/ 	.word	0x00000000
        /*08e4*/ 	.word	0x00000000
        /*08e8*/ 	.short	0x010a
        /*08ea*/ 	.byte	0xff
	.zero		1


	//   ....[125]....
        /*08ec*/ 	.word	0x00009c10
        /*08f0*/ 	.word	0x00000000
        /*08f4*/ 	.word	0x00000000
        /*08f8*/ 	.short	0x010a
        /*08fa*/ 	.byte	0xff
	.zero		1


	//   ....[126]....
        /*08fc*/ 	.word	0x00009c70
        /*0900*/ 	.word	0x00000000
        /*0904*/ 	.word	0x00000000
        /*0908*/ 	.short	0x010a
        /*090a*/ 	.byte	0xff
	.zero		1


	//   ....[127]....
        /*090c*/ 	.word	0x00009cd0
        /*0910*/ 	.word	0x00000000
        /*0914*/ 	.word	0x00000000
        /*0918*/ 	.short	0x010a
        /*091a*/ 	.byte	0xff
	.zero		1


	//   ....[128]....
        /*091c*/ 	.word	0x00009d30
        /*0920*/ 	.word	0x00000000
        /*0924*/ 	.word	0x00000000
        /*0928*/ 	.short	0x010a
        /*092a*/ 	.byte	0xff
	.zero		1


	//   ....[129]....
        /*092c*/ 	.word	0x00009d90
        /*0930*/ 	.word	0x00000000
        /*0934*/ 	.word	0x00000000
        /*0938*/ 	.short	0x010a
        /*093a*/ 	.byte	0xff
	.zero		1


	//   ....[130]....
        /*093c*/ 	.word	0x00009df0
        /*0940*/ 	.word	0x00000000
        /*0944*/ 	.word	0x00000000
        /*0948*/ 	.short	0x010a
        /*094a*/ 	.byte	0xff
	.zero		1


	//   ....[131]....
        /*094c*/ 	.word	0x00009e50
        /*0950*/ 	.word	0x00000000
        /*0954*/ 	.word	0x00000000
        /*0958*/ 	.short	0x010a
        /*095a*/ 	.byte	0xff
	.zero		1


	//   ....[132]....
        /*095c*/ 	.word	0x00009eb0
        /*0960*/ 	.word	0x00000000
        /*0964*/ 	.word	0x00000000
        /*0968*/ 	.short	0x010a
        /*096a*/ 	.byte	0xff
	.zero		1


	//   ....[133]....
        /*096c*/ 	.word	0x00009f10
        /*0970*/ 	.word	0x00000000
        /*0974*/ 	.word	0x00000000
        /*0978*/ 	.short	0x010a
        /*097a*/ 	.byte	0xff
	.zero		1


	//   ....[134]....
        /*097c*/ 	.word	0x00009f70
        /*0980*/ 	.word	0x00000000
        /*0984*/ 	.word	0x00000000
        /*0988*/ 	.short	0x010a
        /*098a*/ 	.byte	0xff
	.zero		1


	//   ....[135]....
        /*098c*/ 	.word	0x00009fd0
        /*0990*/ 	.word	0x00000004
        /*0994*/ 	.word	0x00000118
        /*0998*/ 	.short	0x010a
        /*099a*/ 	.byte	0xff
	.zero		1


	//   ....[136]....
        /*099c*/ 	.word	0x0000a030
        /*09a0*/ 	.word	0x00000004
        /*09a4*/ 	.word	0x00000110
        /*09a8*/ 	.short	0x010a
        /*09aa*/ 	.byte	0xff
	.zero		1


	//   ....[137]....
        /*09ac*/ 	.word	0x0000a090
        /*09b0*/ 	.word	0x00000005
        /*09b4*/ 	.word	0x00000008
        /*09b8*/ 	.short	0x010a
        /*09ba*/ 	.byte	0xff
	.zero		1


	//   ....[138]....
        /*09bc*/ 	.word	0x0000a170
        /*09c0*/ 	.word	0x00000003
        /*09c4*/ 	.word	0x00000008
        /*09c8*/ 	.short	0x010a
        /*09ca*/ 	.byte	0xff
	.zero		1


	//   ....[139]....
        /*09cc*/ 	.word	0x0000a1d0
        /*09d0*/ 	.word	0x00000004
        /*09d4*/ 	.word	0x00000110
        /*09d8*/ 	.short	0x010a
        /*09da*/ 	.byte	0xff
	.zero		1


	//   ....[140]....
        /*09dc*/ 	.word	0x0000a230
        /*09e0*/ 	.word	0x00000004
        /*09e4*/ 	.word	0x00000130
        /*09e8*/ 	.short	0x010a
        /*09ea*/ 	.byte	0xff
	.zero		1


	//   ....[141]....
        /*09ec*/ 	.word	0x0000a290
        /*09f0*/ 	.word	0x00000004
        /*09f4*/ 	.word	0x00000000
        /*09f8*/ 	.short	0x010a
        /*09fa*/ 	.byte	0xff
	.zero		1


	//   ....[142]....
        /*09fc*/ 	.word	0x0000a2f0
        /*0a00*/ 	.word	0x00000000
        /*0a04*/ 	.word	0x00000000
        /*0a08*/ 	.short	0x010a
        /*0a0a*/ 	.byte	0xff
	.zero		1


	//   ....[143]....
        /*0a0c*/ 	.word	0x0000a350
        /*0a10*/ 	.word	0x00000000
        /*0a14*/ 	.word	0x00000140
        /*0a18*/ 	.short	0x010a
        /*0a1a*/ 	.byte	0xff
	.zero		1


	//   ....[144]....
        /*0a1c*/ 	.word	0x0000a3b0
        /*0a20*/ 	.word	0x00000002
        /*0a24*/ 	.word	0x00000110
        /*0a28*/ 	.short	0x010a
        /*0a2a*/ 	.byte	0xff
	.zero		1


	//   ....[145]....
        /*0a2c*/ 	.word	0x0000a410
        /*0a30*/ 	.word	0x00000002
        /*0a34*/ 	.word	0x00000108
        /*0a38*/ 	.short	0x010a
        /*0a3a*/ 	.byte	0xff
	.zero		1


	//   ....[146]....
        /*0a3c*/ 	.word	0x0000a470
        /*0a40*/ 	.word	0x00000003
        /*0a44*/ 	.word	0x000000e0
        /*0a48*/ 	.short	0x010a
        /*0a4a*/ 	.byte	0xff
	.zero		1


	//   ....[147]....
        /*0a4c*/ 	.word	0x0000a4d0
        /*0a50*/ 	.word	0x00000003
        /*0a54*/ 	.word	0x000000e8
        /*0a58*/ 	.short	0x010a
        /*0a5a*/ 	.byte	0xff
	.zero		1


	//   ....[148]....
        /*0a5c*/ 	.word	0x0000a530
        /*0a60*/ 	.word	0x00000003
        /*0a64*/ 	.word	0x000000f0
        /*0a68*/ 	.short	0x010a
        /*0a6a*/ 	.byte	0xff
	.zero		1


	//   ....[149]....
        /*0a6c*/ 	.word	0x0000a590
        /*0a70*/ 	.word	0x00000003
        /*0a74*/ 	.word	0x000000f8
        /*0a78*/ 	.short	0x010a
        /*0a7a*/ 	.byte	0xff
	.zero		1


	//   ....[150]....
        /*0a7c*/ 	.word	0x0000a5f0
        /*0a80*/ 	.word	0x00000000
        /*0a84*/ 	.word	0x000000e0
        /*0a88*/ 	.short	0x010a
        /*0a8a*/ 	.byte	0xff
	.zero		1


	//   ....[151]....
        /*0a8c*/ 	.word	0x0000a650
        /*0a90*/ 	.word	0x00000000
        /*0a94*/ 	.word	0x000000e8
        /*0a98*/ 	.short	0x010a
        /*0a9a*/ 	.byte	0xff
	.zero		1


	//   ....[152]....
        /*0a9c*/ 	.word	0x0000a6b0
        /*0aa0*/ 	.word	0x00000000
        /*0aa4*/ 	.word	0x000000f0
        /*0aa8*/ 	.short	0x010a
        /*0aaa*/ 	.byte	0xff
	.zero		1


	//   ....[153]....
        /*0aac*/ 	.word	0x0000a710
        /*0ab0*/ 	.word	0x00000000
        /*0ab4*/ 	.word	0x00000110
        /*0ab8*/ 	.short	0x010a
        /*0aba*/ 	.byte	0xff
	.zero		1


	//   ....[154]....
        /*0abc*/ 	.word	0x0000a770
        /*0ac0*/ 	.word	0x00000000
        /*0ac4*/ 	.word	0x000000c0
        /*0ac8*/ 	.short	0x010a
        /*0aca*/ 	.byte	0xff
	.zero		1


	//   ....[155]....
        /*0acc*/ 	.word	0x0000a7c0
        /*0ad0*/ 	.word	0x00000056
        /*0ad4*/ 	.word	0x00000120
        /*0ad8*/ 	.short	0x010a
        /*0ada*/ 	.byte	0xff
	.zero		1


	//   ....[156]....
        /*0adc*/ 	.word	0x0000a810
        /*0ae0*/ 	.word	0x00000003
        /*0ae4*/ 	.word	0x000000c0
        /*0ae8*/ 	.short	0x010a
        /*0aea*/ 	.byte	0xff
	.zero		1


	//   ....[157]....
        /*0aec*/ 	.word	0x0000a860
        /*0af0*/ 	.word	0x00000028
        /*0af4*/ 	.word	0x000000c0
        /*0af8*/ 	.short	0x010a
        /*0afa*/ 	.byte	0xff
	.zero		1


	//   ....[158]....
        /*0afc*/ 	.word	0x0000a8b0
        /*0b00*/ 	.word	0x0000005c
        /*0b04*/ 	.word	0x000000c0
        /*0b08*/ 	.short	0x010a
        /*0b0a*/ 	.byte	0xff
	.zero		1


	//----- nvinfo : EIATTR_NUM_MBARRIERS
	.align		4
.L_47:
        /*0b0c*/ 	.byte	0x03, 0x38
        /*0b0e*/ 	.short	0x0029


	//----- nvinfo : EIATTR_EXIT_INSTR_OFFSETS
	.align		4
        /*0b10*/ 	.byte	0x04, 0x1c
        /*0b12*/ 	.short	(.L_49 - .L_48)


	//   ....[0]....
.L_48:
        /*0b14*/ 	.word	0x000033f0


	//   ....[1]....
        /*0b18*/ 	.word	0x000036a0


	//   ....[2]....
        /*0b1c*/ 	.word	0x00003700


	//   ....[3]....
        /*0b20*/ 	.word	0x000049b0


	//   ....[4]....
        /*0b24*/ 	.word	0x00005e80


	//   ....[5]....
        /*0b28*/ 	.word	0x00005ec0


	//   ....[6]....
        /*0b2c*/ 	.word	0x00009940


	//   ....[7]....
        /*0b30*/ 	.word	0x000099c0


	//   ....[8]....
        /*0b34*/ 	.word	0x000099f0


	//   ....[9]....
        /*0b38*/ 	.word	0x00009a70


	//----- nvinfo : EIATTR_MAX_THREADS
	.align		4
.L_49:
        /*0b3c*/ 	.byte	0x04, 0x05
        /*0b3e*/ 	.short	(.L_51 - .L_50)
.L_50:
        /*0b40*/ 	.word	0x00000100
        /*0b44*/ 	.word	0x00000001
        /*0b48*/ 	.word	0x00000001


	//----- nvinfo : EIATTR_CRS_STACK_SIZE
	.align		4
.L_51:
        /*0b4c*/ 	.byte	0x04, 0x1e
        /*0b4e*/ 	.short	(.L_53 - .L_52)
.L_52:
        /*0b50*/ 	.word	0x00000000


	//----- nvinfo : EIATTR_CBANK_PARAM_SIZE
	.align		4
.L_53:
        /*0b54*/ 	.byte	0x03, 0x19
        /*0b56*/ 	.short	0x0800


	//----- nvinfo : EIATTR_PARAM_CBANK
	.align		4
        /*0b58*/ 	.byte	0x04, 0x0a
        /*0b5a*/ 	.short	(.L_55 - .L_54)
	.align		4
.L_54:
        /*0b5c*/ 	.word	index@(.nv.constant0._ZN7cutlass13device_kernelINS_4conv6kernel13ConvUniversalINS1_16ConvProblemShapeILNS1_8OperatorE1ELi2EEENS1_10collective14CollectiveConvINS1_47MainloopSm100TmaUmmaWarpSpecializedImplicitGemmILS5_1ELi12ELi2ELi1ELi2EN4cute5tupleIJNSA_1CILi2EEENSC_ILi1EEESE_EEEEENSB_IJNSC_ILi128EEESH_NSB_IJNSC_ILi32EEEEEEEEENS_10tfloat32_tESL_NSA_8TiledMMAINSA_8MMA_AtomIJNSA_23SM100_MMA_TF32_2x1SM_SSISL_SL_fLi128ELi128ELNSA_4UMMA5MajorE0ELSQ_1ELNSP_7ScaleInE0ELSR_0EEEEEENSA_6LayoutINSB_IJSE_SE_SE_EEENSB_IJNSC_ILi0EEESW_SW_EEEEENSB_IJNSA_10UnderscoreESZ_SZ_EEEEENS7_6detail27Sm100ImplicitGemmTileTraitsINSA_25SM100_TMA_2SM_LOAD_IM2COLENSA_14ComposedLayoutINSA_7SwizzleILi3ELi4ELi3EEENSA_18smem_ptr_flag_bitsILi32EEENSU_INSB_IJNSC_ILi8EEESI_EEENSB_IJSI_SE_EEEEEEEvEENS13_INSA_18SM100_TMA_2SM_LOADENS15_INS16_ILi2ELi5ELi2EEES19_NSU_INSB_IJSI_NSC_ILi4EEEEEENSB_IJSE_SI_EEEEEEEvEEEENS_8epilogue10collective18CollectiveEpilogueINS1P_23Sm100TmaWarpSpecializedILi4ELi2ELi16ELb1ELb0EEEJNSB_IJNSC_ILi64EEESH_SJ_EEENSB_IJNSU_IS1U_SE_EENSU_INSB_IJNSC_ILi16EEESD_EEENSB_IJSE_S1U_EEEEEEEESL_NSB_IJNSB_IJlllEEESE_SW_EEESL_S23_NS1P_6fusion15FusionCallbacksIS1T_NS24_17LinearCombinationISL_fSL_fLNS_15FloatRoundStyleE2EEES1V_S21_JEEENSA_5SM1004TMEM4LOAD26SM100_TMEM_LOAD_32dp32b16xENSA_20SM90_TMA_LOAD_IM2COLENS15_INS16_ILi2ELi4ELi3EEES19_NSU_INSB_IJS1A_S1X_EEENSB_IJS1X_SE_EEEEEEENSA_39AutoVectorizingCopyWithAssumedAlignmentILi128EEENSA_21SM90_TMA_STORE_IM2COLES2J_S2L_S2L_EEEvvEEEEvNT_6ParamsE)
        /*0b60*/ 	.short	0x0380
        /*0b62*/ 	.short	0x0800


	//----- nvinfo : EIATTR_SW_WAR
	.align		4
.L_55:
        /*0b64*/ 	.byte	0x04, 0x36
        /*0b66*/ 	.short	(.L_57 - .L_56)
.L_56:
        /*0b68*/ 	.word	0x00000008
.L_57:


//--------------------- .nv.callgraph             --------------------------
	.section	.nv.callgraph,"",@"SHT_CUDA_CALLGRAPH"
	.align	4
	.sectionentsize	8
	.align		4
        /*0000*/ 	.word	0x00000000
	.align		4
        /*0004*/ 	.word	0xffffffff
	.align		4
        /*0008*/ 	.word	index@(_ZN7cutlass13device_kernelINS_4conv6kernel13ConvUniversalINS1_16ConvProblemShapeILNS1_8OperatorE1ELi2EEENS1_10collective14CollectiveConvINS1_47MainloopSm100TmaUmmaWarpSpecializedImplicitGemmILS5_1ELi12ELi2ELi1ELi2EN4cute5tupleIJNSA_1CILi2EEENSC_ILi1EEESE_EEEEENSB_IJNSC_ILi128EEESH_NSB_IJNSC_ILi32EEEEEEEEENS_10tfloat32_tESL_NSA_8TiledMMAINSA_8MMA_AtomIJNSA_23SM100_MMA_TF32_2x1SM_SSISL_SL_fLi128ELi128ELNSA_4UMMA5MajorE0ELSQ_1ELNSP_7ScaleInE0ELSR_0EEEEEENSA_6LayoutINSB_IJSE_SE_SE_EEENSB_IJNSC_ILi0EEESW_SW_EEEEENSB_IJNSA_10UnderscoreESZ_SZ_EEEEENS7_6detail27Sm100ImplicitGemmTileTraitsINSA_25SM100_TMA_2SM_LOAD_IM2COLENSA_14ComposedLayoutINSA_7SwizzleILi3ELi4ELi3EEENSA_18smem_ptr_flag_bitsILi32EEENSU_INSB_IJNSC_ILi8EEESI_EEENSB_IJSI_SE_EEEEEEEvEENS13_INSA_18SM100_TMA_2SM_LOADENS15_INS16_ILi2ELi5ELi2EEES19_NSU_INSB_IJSI_NSC_ILi4EEEEEENSB_IJSE_SI_EEEEEEEvEEEENS_8epilogue10collective18CollectiveEpilogueINS1P_23Sm100TmaWarpSpecializedILi4ELi2ELi16ELb1ELb0EEEJNSB_IJNSC_ILi64EEESH_SJ_EEENSB_IJNSU_IS1U_SE_EENSU_INSB_IJNSC_ILi16EEESD_EEENSB_IJSE_S1U_EEEEEEEESL_NSB_IJNSB_IJlllEEESE_SW_EEESL_S23_NS1P_6fusion15FusionCallbacksIS1T_NS24_17LinearCombinationISL_fSL_fLNS_15FloatRoundStyleE2EEES1V_S21_JEEENSA_5SM1004TMEM4LOAD26SM100_TMEM_LOAD_32dp32b16xENSA_20SM90_TMA_LOAD_IM2COLENS15_INS16_ILi2ELi4ELi3EEES19_NSU_INSB_IJS1A_S1X_EEENSB_IJS1X_SE_EEEEEEENSA_39AutoVectorizingCopyWithAssumedAlignmentILi128EEENSA_21SM90_TMA_STORE_IM2COLES2J_S2L_S2L_EEEvvEEEEvNT_6ParamsE)
	.align		4
        /*000c*/ 	.word	index@(__assertfail)
	.align		4
        /*0010*/ 	.word	0x00000000
	.align		4
        /*0014*/ 	.word	0xfffffffe
	.align		4
        /*0018*/ 	.word	0x00000000
	.align		4
        /*001c*/ 	.word	0xfffffffd
	.align		4
        /*0020*/ 	.word	0x00000000
	.align		4
        /*0024*/ 	.word	0xfffffffc


//--------------------- .nv.constant4             --------------------------
	.section	.nv.constant4,"a",@progbits
	.align	8
	.align		8
.nv.constant4:
        /*0000*/ 	.dword	__assertfail
	.align		8
        /*0008*/ 	.dword	__unnamed_1
	.align		8
        /*0010*/ 	.dword	__unnamed_2
	.align		8
        /*0018*/ 	.dword	_ZN39_INTERNAL_55b4f252_4_k_cu_158cb839_39164cuda3std3__45__cpo5beginE
	.align		8
        /*0020*/ 	.dword	_ZN39_INTERNAL_55b4f252_4_k_cu_158cb839_39164cuda3std3__45__cpo3endE
	.align		8
        /*0028*/ 	.dword	_ZN39_INTERNAL_55b4f252_4_k_cu_158cb839_39164cuda3std3__45__cpo6cbeginE
	.align		8
        /*0030*/ 	.dword	_ZN39_INTERNAL_55b4f252_4_k_cu_158cb839_39164cuda3std3__45__cpo4cendE
	.align		8
        /*0038*/ 	.dword	_ZN39_INTERNAL_55b4f252_4_k_cu_158cb839_39164cuda3std3__441_GLOBAL__N__55b4f252_4_k_cu_158cb839_39166ignoreE
	.align		8
        /*0040*/ 	.dword	_ZN39_INTERNAL_55b4f252_4_k_cu_158cb839_39164cuda3std3__419piecewise_constructE
	.align		8
        /*0048*/ 	.dword	_ZN39_INTERNAL_55b4f252_4_k_cu_158cb839_39164cuda3std3__48in_placeE
	.align		8
        /*0050*/ 	.dword	_ZN39_INTERNAL_55b4f252_4_k_cu_158cb839_39164cuda3std6ranges3__45__cpo4swapE
	.align		8
        /*0058*/ 	.dword	_ZN39_INTERNAL_55b4f252_4_k_cu_158cb839_39164cuda3std6ranges3__45__cpo9iter_moveE
	.align		8
        /*0060*/ 	.dword	_ZN39_INTERNAL_55b4f252_4_k_cu_158cb839_39164cute7productE
	.align		8
        /*0068*/ 	.dword	_ZN39_INTERNAL_55b4f252_4_k_cu_158cb839_39164cute1_E
	.align		8
        /*0070*/ 	.dword	$str$27
	.align		8
        /*0078*/ 	.dword	$str$28
	.align		8
        /*0080*/ 	.dword	$str$29
	.align		8
        /*0088*/ 	.dword	$str$30


//--------------------- .text._ZN7cutlass13device_kernelINS_4conv6kernel13ConvUniversalINS1_16ConvProblemShapeILNS1_8OperatorE1ELi2EEENS1_10collective14CollectiveConvINS1_47MainloopSm100TmaUmmaWarpSpecializedImplicitGemmILS5_1ELi12ELi2ELi1ELi2EN4cute5tupleIJNSA_1CILi2EEENSC_ILi1EEESE_EEEEENSB_IJNSC_ILi128EEESH_NSB_IJNSC_ILi32EEEEEEEEENS_10tfloat32_tESL_NSA_8TiledMMAINSA_8MMA_AtomIJNSA_23SM100_MMA_TF32_2x1SM_SSISL_SL_fLi128ELi128ELNSA_4UMMA5MajorE0ELSQ_1ELNSP_7ScaleInE0ELSR_0EEEEEENSA_6LayoutINSB_IJSE_SE_SE_EEENSB_IJNSC_ILi0EEESW_SW_EEEEENSB_IJNSA_10UnderscoreESZ_SZ_EEEEENS7_6detail27Sm100ImplicitGemmTileTraitsINSA_25SM100_TMA_2SM_LOAD_IM2COLENSA_14ComposedLayoutINSA_7SwizzleILi3ELi4ELi3EEENSA_18smem_ptr_flag_bitsILi32EEENSU_INSB_IJNSC_ILi8EEESI_EEENSB_IJSI_SE_EEEEEEEvEENS13_INSA_18SM100_TMA_2SM_LOADENS15_INS16_ILi2ELi5ELi2EEES19_NSU_INSB_IJSI_NSC_ILi4EEEEEENSB_IJSE_SI_EEEEEEEvEEEENS_8epilogue10collective18CollectiveEpilogueINS1P_23Sm100TmaWarpSpecializedILi4ELi2ELi16ELb1ELb0EEEJNSB_IJNSC_ILi64EEESH_SJ_EEENSB_IJNSU_IS1U_SE_EENSU_INSB_IJNSC_ILi16EEESD_EEENSB_IJSE_S1U_EEEEEEEESL_NSB_IJNSB_IJlllEEESE_SW_EEESL_S23_NS1P_6fusion15FusionCallbacksIS1T_NS24_17LinearCombinationISL_fSL_fLNS_15FloatRoundStyleE2EEES1V_S21_JEEENSA_5SM1004TMEM4LOAD26SM100_TMEM_LOAD_32dp32b16xENSA_20SM90_TMA_LOAD_IM2COLENS15_INS16_ILi2ELi4ELi3EEES19_NSU_INSB_IJS1A_S1X_EEENSB_IJS1X_SE_EEEEEEENSA_39AutoVectorizingCopyWithAssumedAlignmentILi128EEENSA_21SM90_TMA_STORE_IM2COLES2J_S2L_S2L_EEEvvEEEEvNT_6ParamsE --------------------------
	.section	.text._ZN7cutlass13device_kernelINS_4conv6kernel13ConvUniversalINS1_16ConvProblemShapeILNS1_8OperatorE1ELi2EEENS1_10collective14CollectiveConvINS1_47MainloopSm100TmaUmmaWarpSpecializedImplicitGemmILS5_1ELi12ELi2ELi1ELi2EN4cute5tupleIJNSA_1CILi2EEENSC_ILi1EEESE_EEEEENSB_IJNSC_ILi128EEESH_NSB_IJNSC_ILi32EEEEEEEEENS_10tfloat32_tESL_NSA_8TiledMMAINSA_8MMA_AtomIJNSA_23SM100_MMA_TF32_2x1SM_SSISL_SL_fLi128ELi128ELNSA_4UMMA5MajorE0ELSQ_1ELNSP_7ScaleInE0ELSR_0EEEEEENSA_6LayoutINSB_IJSE_SE_SE_EEENSB_IJNSC_ILi0EEESW_SW_EEEEENSB_IJNSA_10UnderscoreESZ_SZ_EEEEENS7_6detail27Sm100ImplicitGemmTileTraitsINSA_25SM100_TMA_2SM_LOAD_IM2COLENSA_14ComposedLayoutINSA_7SwizzleILi3ELi4ELi3EEENSA_18smem_ptr_flag_bitsILi32EEENSU_INSB_IJNSC_ILi8EEESI_EEENSB_IJSI_SE_EEEEEEEvEENS13_INSA_18SM100_TMA_2SM_LOADENS15_INS16_ILi2ELi5ELi2EEES19_NSU_INSB_IJSI_NSC_ILi4EEEEEENSB_IJSE_SI_EEEEEEEvEEEENS_8epilogue10collective18CollectiveEpilogueINS1P_23Sm100TmaWarpSpecializedILi4ELi2ELi16ELb1ELb0EEEJNSB_IJNSC_ILi64EEESH_SJ_EEENSB_IJNSU_IS1U_SE_EENSU_INSB_IJNSC_ILi16EEESD_EEENSB_IJSE_S1U_EEEEEEEESL_NSB_IJNSB_IJlllEEESE_SW_EEESL_S23_NS1P_6fusion15FusionCallbacksIS1T_NS24_17LinearCombinationISL_fSL_fLNS_15FloatRoundStyleE2EEES1V_S21_JEEENSA_5SM1004TMEM4LOAD26SM100_TMEM_LOAD_32dp32b16xENSA_20SM90_TMA_LOAD_IM2COLENS15_INS16_ILi2ELi4ELi3EEES19_NSU_INSB_IJS1A_S1X_EEENSB_IJS1X_SE_EEEEEEENSA_39AutoVectorizingCopyWithAssumedAlignmentILi128EEENSA_21SM90_TMA_STORE_IM2COLES2J_S2L_S2L_EEEvvEEEEvNT_6ParamsE,"ax",@progbits
	.align	128
.text._ZN7cutlass13device_kernelINS_4conv6kernel13ConvUniversalINS1_16ConvProblemShapeILNS1_8OperatorE1ELi2EEENS1_10collective14CollectiveConvINS1_47MainloopSm100TmaUmmaWarpSpecializedImplicitGemmILS5_1ELi12ELi2ELi1ELi2EN4cute5tupleIJNSA_1CILi2EEENSC_ILi1EEESE_EEEEENSB_IJNSC_ILi128EEESH_NSB_IJNSC_ILi32EEEEEEEEENS_10tfloat32_tESL_NSA_8TiledMMAINSA_8MMA_AtomIJNSA_23SM100_MMA_TF32_2x1SM_SSISL_SL_fLi128ELi128ELNSA_4UMMA5MajorE0ELSQ_1ELNSP_7ScaleInE0ELSR_0EEEEEENSA_6LayoutINSB_IJSE_SE_SE_EEENSB_IJNSC_ILi0EEESW_SW_EEEEENSB_IJNSA_10UnderscoreESZ_SZ_EEEEENS7_6detail27Sm100ImplicitGemmTileTraitsINSA_25SM100_TMA_2SM_LOAD_IM2COLENSA_14ComposedLayoutINSA_7SwizzleILi3ELi4ELi3EEENSA_18smem_ptr_flag_bitsILi32EEENSU_INSB_IJNSC_ILi8EEESI_EEENSB_IJSI_SE_EEEEEEEvEENS13_INSA_18SM100_TMA_2SM_LOADENS15_INS16_ILi2ELi5ELi2EEES19_NSU_INSB_IJSI_NSC_ILi4EEEEEENSB_IJSE_SI_EEEEEEEvEEEENS_8epilogue10collective18CollectiveEpilogueINS1P_23Sm100TmaWarpSpecializedILi4ELi2ELi16ELb1ELb0EEEJNSB_IJNSC_ILi64EEESH_SJ_EEENSB_IJNSU_IS1U_SE_EENSU_INSB_IJNSC_ILi16EEESD_EEENSB_IJSE_S1U_EEEEEEEESL_NSB_IJNSB_IJlllEEESE_SW_EEESL_S23_NS1P_6fusion15FusionCallbacksIS1T_NS24_17LinearCombinationISL_fSL_fLNS_15FloatRoundStyleE2EEES1V_S21_JEEENSA_5SM1004TMEM4LOAD26SM100_TMEM_LOAD_32dp32b16xENSA_20SM90_TMA_LOAD_IM2COLENS15_INS16_ILi2ELi4ELi3EEES19_NSU_INSB_IJS1A_S1X_EEENSB_IJS1X_SE_EEEEEEENSA_39AutoVectorizingCopyWithAssumedAlignmentILi128EEENSA_21SM90_TMA_STORE_IM2COLES2J_S2L_S2L_EEEvvEEEEvNT_6ParamsE:
        .type           _ZN7cutlass13device_kernelINS_4conv6kernel13ConvUniversalINS1_16ConvProblemShapeILNS1_8OperatorE1ELi2EEENS1_10collective14CollectiveConvINS1_47MainloopSm100TmaUmmaWarpSpecializedImplicitGemmILS5_1ELi12ELi2ELi1ELi2EN4cute5tupleIJNSA_1CILi2EEENSC_ILi1EEESE_EEEEENSB_IJNSC_ILi128EEESH_NSB_IJNSC_ILi32EEEEEEEEENS_10tfloat32_tESL_NSA_8TiledMMAINSA_8MMA_AtomIJNSA_23SM100_MMA_TF32_2x1SM_SSISL_SL_fLi128ELi128ELNSA_4UMMA5MajorE0ELSQ_1ELNSP_7ScaleInE0ELSR_0EEEEEENSA_6LayoutINSB_IJSE_SE_SE_EEENSB_IJNSC_ILi0EEESW_SW_EEEEENSB_IJNSA_10UnderscoreESZ_SZ_EEEEENS7_6detail27Sm100ImplicitGemmTileTraitsINSA_25SM100_TMA_2SM_LOAD_IM2COLENSA_14ComposedLayoutINSA_7SwizzleILi3ELi4ELi3EEENSA_18smem_ptr_flag_bitsILi32EEENSU_INSB_IJNSC_ILi8EEESI_EEENSB_IJSI_SE_EEEEEEEvEENS13_INSA_18SM100_TMA_2SM_LOADENS15_INS16_ILi2ELi5ELi2EEES19_NSU_INSB_IJSI_NSC_ILi4EEEEEENSB_IJSE_SI_EEEEEEEvEEEENS_8epilogue10collective18CollectiveEpilogueINS1P_23Sm100TmaWarpSpecializedILi4ELi2ELi16ELb1ELb0EEEJNSB_IJNSC_ILi64EEESH_SJ_EEENSB_IJNSU_IS1U_SE_EENSU_INSB_IJNSC_ILi16EEESD_EEENSB_IJSE_S1U_EEEEEEEESL_NSB_IJNSB_IJlllEEESE_SW_EEESL_S23_NS1P_6fusion15FusionCallbacksIS1T_NS24_17LinearCombinationISL_fSL_fLNS_15FloatRoundStyleE2EEES1V_S21_JEEENSA_5SM1004TMEM4LOAD26SM100_TMEM_LOAD_32dp32b16xENSA_20SM90_TMA_LOAD_IM2COLENS15_INS16_ILi2ELi4ELi3EEES19_NSU_INSB_IJS1A_S1X_EEENSB_IJS1X_SE_EEEEEEENSA_39AutoVectorizingCopyWithAssumedAlignmentILi128EEENSA_21SM90_TMA_STORE_IM2COLES2J_S2L_S2L_EEEvvEEEEvNT_6ParamsE,@function
        .size           _ZN7cutlass13device_kernelINS_4conv6kernel13ConvUniversalINS1_16ConvProblemShapeILNS1_8OperatorE1ELi2EEENS1_10collective14CollectiveConvINS1_47MainloopSm100TmaUmmaWarpSpecializedImplicitGemmILS5_1ELi12ELi2ELi1ELi2EN4cute5tupleIJNSA_1CILi2EEENSC_ILi1EEESE_EEEEENSB_IJNSC_ILi128EEESH_NSB_IJNSC_ILi32EEEEEEEEENS_10tfloat32_tESL_NSA_8TiledMMAINSA_8MMA_AtomIJNSA_23SM100_MMA_TF32_2x1SM_SSISL_SL_fLi128ELi128ELNSA_4UMMA5MajorE0ELSQ_1ELNSP_7ScaleInE0ELSR_0EEEEEENSA_6LayoutINSB_IJSE_SE_SE_EEENSB_IJNSC_ILi0EEESW_SW_EEEEENSB_IJNSA_10UnderscoreESZ_SZ_EEEEENS7_6detail27Sm100ImplicitGemmTileTraitsINSA_25SM100_TMA_2SM_LOAD_IM2COLENSA_14ComposedLayoutINSA_7SwizzleILi3ELi4ELi3EEENSA_18smem_ptr_flag_bitsILi32EEENSU_INSB_IJNSC_ILi8EEESI_EEENSB_IJSI_SE_EEEEEEEvEENS13_INSA_18SM100_TMA_2SM_LOADENS15_INS16_ILi2ELi5ELi2EEES19_NSU_INSB_IJSI_NSC_ILi4EEEEEENSB_IJSE_SI_EEEEEEEvEEEENS_8epilogue10collective18CollectiveEpilogueINS1P_23Sm100TmaWarpSpecializedILi4ELi2ELi16ELb1ELb0EEEJNSB_IJNSC_ILi64EEESH_SJ_EEENSB_IJNSU_IS1U_SE_EENSU_INSB_IJNSC_ILi16EEESD_EEENSB_IJSE_S1U_EEEEEEEESL_NSB_IJNSB_IJlllEEESE_SW_EEESL_S23_NS1P_6fusion15FusionCallbacksIS1T_NS24_17LinearCombinationISL_fSL_fLNS_15FloatRoundStyleE2EEES1V_S21_JEEENSA_5SM1004TMEM4LOAD26SM100_TMEM_LOAD_32dp32b16xENSA_20SM90_TMA_LOAD_IM2COLENS15_INS16_ILi2ELi4ELi3EEES19_NSU_INSB_IJS1A_S1X_EEENSB_IJS1X_SE_EEEEEEENSA_39AutoVectorizingCopyWithAssumedAlignmentILi128EEENSA_21SM90_TMA_STORE_IM2COLES2J_S2L_S2L_EEEvvEEEEvNT_6ParamsE,(.L_x_212 - _ZN7cutlass13device_kernelINS_4conv6kernel13ConvUniversalINS1_16ConvProblemShapeILNS1_8OperatorE1ELi2EEENS1_10collective14CollectiveConvINS1_47MainloopSm100TmaUmmaWarpSpecializedImplicitGemmILS5_1ELi12ELi2ELi1ELi2EN4cute5tupleIJNSA_1CILi2EEENSC_ILi1EEESE_EEEEENSB_IJNSC_ILi128EEESH_NSB_IJNSC_ILi32EEEEEEEEENS_10tfloat32_tESL_NSA_8TiledMMAINSA_8MMA_AtomIJNSA_23SM100_MMA_TF32_2x1SM_SSISL_SL_fLi128ELi128ELNSA_4UMMA5MajorE0ELSQ_1ELNSP_7ScaleInE0ELSR_0EEEEEENSA_6LayoutINSB_IJSE_SE_SE_EEENSB_IJNSC_ILi0EEESW_SW_EEEEENSB_IJNSA_10UnderscoreESZ_SZ_EEEEENS7_6detail27Sm100ImplicitGemmTileTraitsINSA_25SM100_TMA_2SM_LOAD_IM2COLENSA_14ComposedLayoutINSA_7SwizzleILi3ELi4ELi3EEENSA_18smem_ptr_flag_bitsILi32EEENSU_INSB_IJNSC_ILi8EEESI_EEENSB_IJSI_SE_EEEEEEEvEENS13_INSA_18SM100_TMA_2SM_LOADENS15_INS16_ILi2ELi5ELi2EEES19_NSU_INSB_IJSI_NSC_ILi4EEEEEENSB_IJSE_SI_EEEEEEEvEEEENS_8epilogue10collective18CollectiveEpilogueINS1P_23Sm100TmaWarpSpecializedILi4ELi2ELi16ELb1ELb0EEEJNSB_IJNSC_ILi64EEESH_SJ_EEENSB_IJNSU_IS1U_SE_EENSU_INSB_IJNSC_ILi16EEESD_EEENSB_IJSE_S1U_EEEEEEEESL_NSB_IJNSB_IJlllEEESE_SW_EEESL_S23_NS1P_6fusion15FusionCallbacksIS1T_NS24_17LinearCombinationISL_fSL_fLNS_15FloatRoundStyleE2EEES1V_S21_JEEENSA_5SM1004TMEM4LOAD26SM100_TMEM_LOAD_32dp32b16xENSA_20SM90_TMA_LOAD_IM2COLENS15_INS16_ILi2ELi4ELi3EEES19_NSU_INSB_IJS1A_S1X_EEENSB_IJS1X_SE_EEEEEEENSA_39AutoVectorizingCopyWithAssumedAlignmentILi128EEENSA_21SM90_TMA_STORE_IM2COLES2J_S2L_S2L_EEEvvEEEEvNT_6ParamsE)
        .other          _ZN7cutlass13device_kernelINS_4conv6kernel13ConvUniversalINS1_16ConvProblemShapeILNS1_8OperatorE1ELi2EEENS1_10collective14CollectiveConvINS1_47MainloopSm100TmaUmmaWarpSpecializedImplicitGemmILS5_1ELi12ELi2ELi1ELi2EN4cute5tupleIJNSA_1CILi2EEENSC_ILi1EEESE_EEEEENSB_IJNSC_ILi128EEESH_NSB_IJNSC_ILi32EEEEEEEEENS_10tfloat32_tESL_NSA_8TiledMMAINSA_8MMA_AtomIJNSA_23SM100_MMA_TF32_2x1SM_SSISL_SL_fLi128ELi128ELNSA_4UMMA5MajorE0ELSQ_1ELNSP_7ScaleInE0ELSR_0EEEEEENSA_6LayoutINSB_IJSE_SE_SE_EEENSB_IJNSC_ILi0EEESW_SW_EEEEENSB_IJNSA_10UnderscoreESZ_SZ_EEEEENS7_6detail27Sm100ImplicitGemmTileTraitsINSA_25SM100_TMA_2SM_LOAD_IM2COLENSA_14ComposedLayoutINSA_7SwizzleILi3ELi4ELi3EEENSA_18smem_ptr_flag_bitsILi32EEENSU_INSB_IJNSC_ILi8EEESI_EEENSB_IJSI_SE_EEEEEEEvEENS13_INSA_18SM100_TMA_2SM_LOADENS15_INS16_ILi2ELi5ELi2EEES19_NSU_INSB_IJSI_NSC_ILi4EEEEEENSB_IJSE_SI_EEEEEEEvEEEENS_8epilogue10collective18CollectiveEpilogueINS1P_23Sm100TmaWarpSpecializedILi4ELi2ELi16ELb1ELb0EEEJNSB_IJNSC_ILi64EEESH_SJ_EEENSB_IJNSU_IS1U_SE_EENSU_INSB_IJNSC_ILi16EEESD_EEENSB_IJSE_S1U_EEEEEEEESL_NSB_IJNSB_IJlllEEESE_SW_EEESL_S23_NS1P_6fusion15FusionCallbacksIS1T_NS24_17LinearCombinationISL_fSL_fLNS_15FloatRoundStyleE2EEES1V_S21_JEEENSA_5SM1004TMEM4LOAD26SM100_TMEM_LOAD_32dp32b16xENSA_20SM90_TMA_LOAD_IM2COLENS15_INS16_ILi2ELi4ELi3EEES19_NSU_INSB_IJS1A_S1X_EEENSB_IJS1X_SE_EEEEEEENSA_39AutoVectorizingCopyWithAssumedAlignmentILi128EEENSA_21SM90_TMA_STORE_IM2COLES2J_S2L_S2L_EEEvvEEEEvNT_6ParamsE,@"STO_CUDA_ENTRY STV_DEFAULT"
_ZN7cutlass13device_kernelINS_4conv6kernel13ConvUniversalINS1_16ConvProblemShapeILNS1_8OperatorE1ELi2EEENS1_10collective14CollectiveConvINS1_47MainloopSm100TmaUmmaWarpSpecializedImplicitGemmILS5_1ELi12ELi2ELi1ELi2EN4cute5tupleIJNSA_1CILi2EEENSC_ILi1EEESE_EEEEENSB_IJNSC_ILi128EEESH_NSB_IJNSC_ILi32EEEEEEEEENS_10tfloat32_tESL_NSA_8TiledMMAINSA_8MMA_AtomIJNSA_23SM100_MMA_TF32_2x1SM_SSISL_SL_fLi128ELi128ELNSA_4UMMA5MajorE0ELSQ_1ELNSP_7ScaleInE0ELSR_0EEEEEENSA_6LayoutINSB_IJSE_SE_SE_EEENSB_IJNSC_ILi0EEESW_SW_EEEEENSB_IJNSA_10UnderscoreESZ_SZ_EEEEENS7_6detail27Sm100ImplicitGemmTileTraitsINSA_25SM100_TMA_2SM_LOAD_IM2COLENSA_14ComposedLayoutINSA_7SwizzleILi3ELi4ELi3EEENSA_18smem_ptr_flag_bitsILi32EEENSU_INSB_IJNSC_ILi8EEESI_EEENSB_IJSI_SE_EEEEEEEvEENS13_INSA_18SM100_TMA_2SM_LOADENS15_INS16_ILi2ELi5ELi2EEES19_NSU_INSB_IJSI_NSC_ILi4EEEEEENSB_IJSE_SI_EEEEEEEvEEEENS_8epilogue10collective18CollectiveEpilogueINS1P_23Sm100TmaWarpSpecializedILi4ELi2ELi16ELb1ELb0EEEJNSB_IJNSC_ILi64EEESH_SJ_EEENSB_IJNSU_IS1U_SE_EENSU_INSB_IJNSC_ILi16EEESD_EEENSB_IJSE_S1U_EEEEEEEESL_NSB_IJNSB_IJlllEEESE_SW_EEESL_S23_NS1P_6fusion15FusionCallbacksIS1T_NS24_17LinearCombinationISL_fSL_fLNS_15FloatRoundStyleE2EEES1V_S21_JEEENSA_5SM1004TMEM4LOAD26SM100_TMEM_LOAD_32dp32b16xENSA_20SM90_TMA_LOAD_IM2COLENS15_INS16_ILi2ELi4ELi3EEES19_NSU_INSB_IJS1A_S1X_EEENSB_IJS1X_SE_EEEEEEENSA_39AutoVectorizingCopyWithAssumedAlignmentILi128EEENSA_21SM90_TMA_STORE_IM2COLES2J_S2L_S2L_EEEvvEEEEvNT_6ParamsE:
[----:B------:R-:W1:Y:S01]  /*0000*/  LDC R1, c[0x0][0x37c] ;  /* 0x0000df00ff017b82 */ /* 0x000e620000000800 */
[----:B------:R-:W2:Y:S01]  /*0010*/  S2R R74, SR_TID.X ;  /* 0x00000000004a7919 */ /* 0x000ea20000002100 */
[----:B------:R-:W3:Y:S06]  /*0020*/  LDCU.64 UR8, c[0x0][0x890] ;  /* 0x00011200ff0877ac */ /* 0x000eec0008000a00 */
[----:B------:R-:W4:Y:S01]  /*0030*/  S2UR UR4, SR_CgaCtaId ;  /* 0x00000000000479c3 */ /* 0x000f220000008800 */
[----:B-1----:R-:W-:Y:S01]  /*0040*/  VIADD R1, R1, 0xfffffff8 ;  /* 0xfffffff801017836 */ /* 0x002fe20000000000 */
[----:B------:R-:W-:-:S02]  /*0050*/  PRMT R62, RZ, 0x7610, R62 ;  /* 0x00007610ff3e7816 */ /* 0x000fc4000000003e */
[----:B------:R-:W-:Y:S02]  /*0060*/  ELECT P1, URZ, PT ;  /* 0x0000000000ff782f */ /* 0x000fe40003820000 */
[----:B------:R-:W-:Y:S01]  /*0070*/  R2UR UR43, R1 ;  /* 0x00000000012b72ca */ /* 0x000fe200000e0000 */
[----:B---3--:R-:W-:-:S04]  /*0080*/  UISETP.NE.U32.AND UP0, UPT, UR8, URZ, UPT ;  /* 0x000000ff0800728c */ /* 0x008fc8000bf05070 */
[----:B------:R-:W-:Y:S02]  /*0090*/  UISETP.NE.AND.EX UP0, UPT, UR9, URZ, UPT, UP0 ;  /* 0x000000ff0900728c */ /* 0x000fe4000bf05300 */
[----:B----4-:R-:W-:Y:S02]  /*00a0*/  ULOP3.LUT UR38, UR4, 0x1, URZ, 0xc0, !UPT ;  /* 0x0000000104267892 */ /* 0x010fe4000f8ec0ff */
[----:B------:R-:W-:Y:S01]  /*00b0*/  ULOP3.LUT UR37, UR4, 0x1, URZ, 0x3c, !UPT ;  /* 0x0000000104257892 */ /* 0x000fe2000f8e3cff */
[----:B--2---:R-:W-:-:S05]  /*00c0*/  SHF.R.U32.HI R63, RZ, 0x5, R74 ;  /* 0x00000005ff3f7819 */ /* 0x004fca000001164a */
[----:B------:R-:W1:Y:S02]  /*00d0*/  SHFL.IDX PT, R0, R63, RZ, 0x1f ;  /* 0x00001fff3f007589 */ /* 0x000e6400000e0000 */
[----:B-1----:R-:W-:Y:S01]  /*00e0*/  R2UR UR18, R0 ;  /* 0x00000000001272ca */ /* 0x002fe200000e0000 */
[----:B------:R-:W-:-:S14]  /*00f0*/  BRA.U UP0, `(.L_x_0) ;  /* 0x0000000100307547 */ /* 0x000fdc000b800000 */
[----:B------:R-:W1:Y:S02]  /*0100*/  LDCU.64 UR4, c[0x0][0x888] ;  /* 0x00011100ff0477ac */ /* 0x000e640008000a00 */
[----:B-1----:R-:W-:-:S04]  /*0110*/  UISETP.NE.U32.AND UP0, UPT, UR4, URZ, UPT ;  /* 0x000000ff0400728c */ /* 0x002fc8000bf05070 */
[----:B------:R-:W-:-:S09]  /*0120*/  UISETP.NE.AND.EX UP0, UPT, UR5, URZ, UPT, UP0 ;  /* 0x000000ff0500728c */ /* 0x000fd2000bf05300 */
[----:B------:R-:W-:Y:S05]  /*0130*/  BRA.U !UP0, `(.L_x_1) ;  /* 0x0000000108147547 */ /* 0x000fea000b800000 */
[----:B------:R-:W1:Y:S01]  /*0140*/  LDC.64 R2, c[0x0][0x888] ;  /* 0x00022200ff027b82 */ /* 0x000e620000000a00 */
[----:B------:R-:W1:Y:S02]  /*0150*/  LDCU.64 UR4, c[0x0][0x358] ;  /* 0x00006b00ff0477ac */ /* 0x000e640008000a00 */
[----:B-1----:R1:W5:Y:S01]  /*0160*/  LDG.E R27, desc[UR4][R2.64] ;  /* 0x00000004021b7981 */ /* 0x002362000c1e1900 */
[----:B------:R-:W-:Y:S01]  /*0170*/  HFMA2 R62, -RZ, RZ, 0, 5.9604644775390625e-08 ;  /* 0x00000001ff3e7431 */ /* 0x000fe200000001ff */
[----:B------:R-:W-:Y:S05]  /*0180*/  BRA `(.L_x_0) ;  /* 0x00000000000c7947 */ /* 0x000fea0003800000 */
.L_x_1:
[----:B------:R-:W1:Y:S01]  /*0190*/  LDCU UR4, c[0x0][0x880] ;  /* 0x00011000ff0477ac */ /* 0x000e620008000800 */
[----:B------:R-:W-:Y:S01]  /*01a0*/  HFMA2 R62, -RZ, RZ, 0, 5.9604644775390625e-08 ;  /* 0x00000001ff3e7431 */ /* 0x000fe200000001ff */
[----:B-1----:R-:W-:-:S07]  /*01b0*/  MOV R27, UR4 ;  /* 0x00000004001b7c02 */ /* 0x002fce0008000f00 */
.L_x_0:
[----:B------:R-:W2:Y:S02]  /*01c0*/  LDCU.64 UR4, c[0x0][0x8b0] ;  /* 0x00011600ff0477ac */ /* 0x000ea40008000a00 */
[----:B--2---:R-:W-:-:S04]  /*01d0*/  UISETP.NE.U32.AND UP0, UPT, UR4, URZ, UPT ;  /* 0x000000ff0400728c */ /* 0x004fc8000bf05070 */
[----:B------:R-:W-:-:S09]  /*01e0*/  UISETP.NE.AND.EX UP0, UPT, UR5, URZ, UPT, UP0 ;  /* 0x000000ff0500728c */ /* 0x000fd2000bf05300 */
[----:B------:R-:W-:Y:S05]  /*01f0*/  BRA.U UP0, `(.L_x_2) ;  /* 0x0000000100287547 */ /* 0x000fea000b800000 */
[----:B------:R-:W2:Y:S02]  /*0200*/  LDCU.64 UR4, c[0x0][0x8a8] ;  /* 0x00011500ff0477ac */ /* 0x000ea40008000a00 */
[----:B--2---:R-:W-:-:S04]  /*0210*/  UISETP.NE.U32.AND UP0, UPT, UR4, URZ, UPT ;  /* 0x000000ff0400728c */ /* 0x004fc8000bf05070 */
[----:B------:R-:W-:-:S09]  /*0220*/  UISETP.NE.AND.EX UP0, UPT, UR5, URZ, UPT, UP0 ;  /* 0x000000ff0500728c */ /* 0x000fd2000bf05300 */
[----:B------:R-:W-:Y:S05]  /*0230*/  BRA.U !UP0, `(.L_x_3) ;  /* 0x0000000108107547 */ /* 0x000fea000b800000 */
[----:B------:R-:W2:Y:S01]  /*0240*/  LDC.64 R24, c[0x0][0x8a8] ;  /* 0x00022a00ff187b82 */ /* 0x000ea20000000a00 */
[----:B------:R-:W2:Y:S02]  /*0250*/  LDCU.64 UR4, c[0x0][0x358] ;  /* 0x00006b00ff0477ac */ /* 0x000ea40008000a00 */
[----:B--2---:R2:W5:Y:S01]  /*0260*/  LDG.E R24, desc[UR4][R24.64] ;  /* 0x0000000418187981 */ /* 0x004562000c1e1900 */
[----:B------:R-:W-:Y:S05]  /*0270*/  BRA `(.L_x_2) ;  /* 0x0000000000087947 */ /* 0x000fea0003800000 */
.L_x_3:
[----:B------:R-:W2:Y:S02]  /*0280*/  LDCU UR4, c[0x0][0x8a0] ;  /* 0x00011400ff0477ac */ /* 0x000ea40008000800 */
[----:B--2---:R-:W-:Y:S02]  /*0290*/  MOV R24, UR4 ;  /* 0x0000000400187c02 */ /* 0x004fe40008000f00 */
.L_x_2:
[----:B------:R-:W-:Y:S01]  /*02a0*/  IMAD.U32 R0, RZ, RZ, UR18 ;  /* 0x00000012ff007e24 */ /* 0x000fe2000f8e00ff */
[----:B------:R-:W-:Y:S04]  /*02b0*/  BSSY.RECONVERGENT B0, `(.L_x_4) ;  /* 0x000000c000007945 */ /* 0x000fe80003800200 */
[C---:B------:R-:W-:Y:S02]  /*02c0*/  ISETP.NE.OR P2, PT, R0.reuse, 0x1, !P1 ;  /* 0x000000010000780c */ /* 0x040fe40004f45670 */
[----:B------:R-:W-:-:S11]  /*02d0*/  ISETP.NE.OR P0, PT, R0, 0x3, !P1 ;  /* 0x000000030000780c */ /* 0x000fd60004f05670 */
[----:B------:R-:W-:Y:S05]  /*02e0*/  @P2 BRA `(.L_x_5) ;  /* 0x0000000000202947 */ /* 0x000fea0003800000 */
[----:B------:R-:W3:Y:S02]  /*02f0*/  LDCU.64 UR4, c[0x0][0x348] ;  /* 0x00006900ff0477ac */ /* 0x000ee40008000a00 */
[----:B---3--:R-:W-:Y:S02]  /*0300*/  UIADD3 UR6, UP1, UPT, UR4, 0x80, URZ ;  /* 0x0000008004067890 */ /* 0x008fe4000ff3e0ff */
[----:B------:R-:W-:Y:S02]  /*0310*/  UIADD3 UR4, UP0, UPT, UR4, 0x180, URZ ;  /* 0x0000018004047890 */ /* 0x000fe4000ff1e0ff */
[----:B------:R-:W-:Y:S02]  /*0320*/  UIADD3.X UR7, UPT, UPT, URZ, UR5, URZ, UP1, !UPT ;  /* 0x00000005ff077290 */ /* 0x000fe40008ffe4ff */
[----:B------:R-:W-:-:S07]  /*0330*/  UIADD3.X UR5, UPT, UPT, URZ, UR5, URZ, UP0, !UPT ;  /* 0x00000005ff057290 */ /* 0x000fce00087fe4ff */
[----:B------:R3:W-:Y:S02]  /*0340*/  UTMACCTL.PF [UR6] ;  /* 0x00000000060079b9 */ /* 0x0007e40008040000 */
[----:B------:R3:W-:Y:S02]  /*0350*/  UTMACCTL.PF [UR4] ;  /* 0x00000000040079b9 */ /* 0x0007e40008040000 */
[----:B---3--:R-:W-:Y:S01]  /*0360*/  NOP ;  /* 0x0000000000007918 */ /* 0x008fe20000000000 */
.L_x_5:
[----:B------:R-:W-:Y:S05]  /*0370*/  BSYNC.RECONVERGENT B0 ;  /* 0x0000000000007941 */ /* 0x000fea0003800200 */
.L_x_4:
[----:B------:R-:W-:Y:S04]  /*0380*/  BSSY.RECONVERGENT B0, `(.L_x_6) ;  /* 0x000000a000007945 */ /* 0x000fe80003800200 */
        /* <DEDUP_REMOVED lines=9> */
.L_x_7:
[----:B------:R-:W-:Y:S05]  /*0420*/  BSYNC.RECONVERGENT B0 ;  /* 0x0000000000007941 */ /* 0x000fea0003800200 */
.L_x_6:
[----:B------:R-:W3:Y:S01]  /*0430*/  LDCU.64 UR4, c[0x0][0x888] ;  /* 0x00011100ff0477ac */ /* 0x000ee20008000a00 */
[----:B------:R-:W-:Y:S02]  /*0440*/  UISETP.EQ.U32.AND UP2, UPT, UR8, URZ, UPT ;  /* 0x000000ff0800728c */ /* 0x000fe4000bf42070 */
[----:B------:R-:W-:Y:S02]  /*0450*/  UPLOP3.LUT UP3, UPT, UPT, UPT, UPT, 0x80, 0x8 ;  /* 0x000000000008789c */ /* 0x000fe40003f6f070 */
[----:B---3--:R-:W-:-:S04]  /*0460*/  UISETP.NE.U32.AND UP0, UPT, UR4, URZ, UPT ;  /* 0x000000ff0400728c */ /* 0x008fc8000bf05070 */
[----:B------:R-:W-:-:S04]  /*0470*/  UISETP.NE.AND.EX UP1, UPT, UR5, URZ, UPT, UP0 ;  /* 0x000000ff0500728c */ /* 0x000fc8000bf25300 */
[----:B------:R-:W-:-:S04]  /*0480*/  UISETP.EQ.OR.EX UP4, UPT, UR9, URZ, !UP1, UP2 ;  /* 0x000000ff0900728c */ /* 0x000fc8000cf82720 */
[----:B------:R-:W-:-:S06]  /*0490*/  UP2UR UR4, UPR, URZ, 0x10 ;  /* 0x00000010ff047883 */ /* 0x000fcc0008000000 */
[----:B------:R-:W-:Y:S01]  /*04a0*/  MOV R66, UR4 ;  /* 0x0000000400427c02 */ /* 0x000fe20008000f00 */
[----:B------:R-:W-:Y:S06]  /*04b0*/  BRA.U !UP4, `(.L_x_8) ;  /* 0x000000010c207547 */ /* 0x000fec000b800000 */
[----:B------:R-:W-:Y:S01]  /*04c0*/  UISETP.NE.U32.AND UP2, UPT, UR8, URZ, UPT ;  /* 0x000000ff0800728c */ /* 0x000fe2000bf45070 */
[----:B-----5:R-:W-:Y:S01]  /*04d0*/  FSETP.NEU.AND P0, PT, R27, RZ, PT ;  /* 0x000000ff1b00720b */ /* 0x020fe20003f0d000 */
[----:B------:R-:W-:Y:S02]  /*04e0*/  USEL UR4, URZ, 0xffffffff, UP1 ;  /* 0xffffffffff047887 */ /* 0x000fe40008800000 */
[----:B------:R-:W-:-:S10]  /*04f0*/  UISETP.NE.AND.EX UP2, UPT, UR9, URZ, UPT, UP2 ;  /* 0x000000ff0900728c */ /* 0x000fd4000bf45320 */
[----:B------:R-:W-:Y:S01]  /*0500*/  VOTEU.ANY UP0, P0 ;  /* 0x0000000000ff7886 */ /* 0x000fe20000000100 */
[----:B------:R-:W-:-:S04]  /*0510*/  @!UP2 USEL UR4, URZ, 0xffffffff, UP0 ;  /* 0xffffffffff04a887 */ /* 0x000fc80008000000 */
[----:B------:R-:W-:-:S04]  /*0520*/  ULOP3.LUT UR4, UR4, 0x1, URZ, 0xc0, !UPT ;  /* 0x0000000104047892 */ /* 0x000fc8000f8ec0ff */
[----:B------:R-:W-:-:S11]  /*0530*/  UISETP.NE.U32.AND UP3, UPT, UR4, 0x1, UPT ;  /* 0x000000010400788c */ /* 0x000fd6000bf65070 */
.L_x_8:
[----:B------:R-:W3:Y:S01]  /*0540*/  SHFL.IDX PT, R0, R63, RZ, 0x1f ;  /* 0x00001fff3f007589 */ /* 0x000ee200000e0000 */
[----:B------:R-:W-:Y:S02]  /*0550*/  UISETP.NE.AND UP5, UPT, UR18, 0x2, UPT ;  /* 0x000000021200788c */ /* 0x000fe4000bfa5270 */
[----:B------:R-:W-:Y:S02]  /*0560*/  UISETP.NE.AND UP0, UPT, UR18, 0x2, UPT ;  /* 0x000000021200788c */ /* 0x000fe4000bf05270 */
[----:B------:R-:W-:Y:S02]  /*0570*/  UISETP.NE.OR UP2, UPT, UR38, URZ, UP5 ;  /* 0x000000ff2600728c */ /* 0x000fe4000af45670 */
[----:B------:R-:W-:-:S04]  /*0580*/  USEL UR68, URZ, 0x1, UP0 ;  /* 0x00000001ff447887 */ /* 0x000fc80008000000 */
[----:B------:R-:W-:Y:S02]  /*0590*/  PLOP3.LUT P3, PT, P1, PT, UP2, 0xae, 0xea ;  /* 0x0000000000ea781c */ /* 0x000fe40000f6f52e */
[----:B---3--:R-:W-:-:S13]  /*05a0*/  ISETP.NE.AND P0, PT, R0, RZ, PT ;  /* 0x000000ff0000720c */ /* 0x008fda0003f05270 */
[----:B------:R-:W-:Y:S05]  /*05b0*/  @P0 BRA `(.L_x_9) ;  /* 0x0000000000940947 */ /* 0x000fea0003800000 */
[----:B------:R-:W-:Y:S01]  /*05c0*/  ELECT P0, URZ, PT ;  /* 0x0000000000ff782f */ /* 0x000fe20003800000 */
[----:B------:R-:W-:-:S12]  /*05d0*/  BSSY.RECONVERGENT B0, `(.L_x_9) ;  /* 0x0000023000007945 */ /* 0x000fd80003800200 */
[----:B------:R-:W-:Y:S05]  /*05e0*/  @!P0 BRA `(.L_x_10) ;  /* 0x0000000000848947 */ /* 0x000fea0003800000 */
[----:B------:R-:W3:Y:S01]  /*05f0*/  S2UR UR5, SR_CgaCtaId ;  /* 0x00000000000579c3 */ /* 0x000ee20000008800 */
[----:B------:R-:W-:Y:S01]  /*0600*/  UMOV UR4, 0x400 ;  /* 0x0000040000047882 */ /* 0x000fe20000000000 */
[----:B------:R-:W-:Y:S02]  /*0610*/  UMOV UR6, 0x1 ;  /* 0x0000000100067882 */ /* 0x000fe40000000000 */
[----:B------:R-:W-:-:S04]  /*0620*/  UIADD3 UR6, UPT, UPT, -UR6, 0x100000, URZ ;  /* 0x0010000006067890 */ /* 0x000fc8000fffe1ff */
[----:B------:R-:W-:Y:S02]  /*0630*/  USHF.L.U32 UR7, UR6, 0xb, URZ ;  /* 0x0000000b06077899 */ /* 0x000fe400080006ff */
[----:B------:R-:W-:Y:S02]  /*0640*/  USHF.L.U32 UR6, UR6, 0x1, URZ ;  /* 0x0000000106067899 */ /* 0x000fe400080006ff */
[----:B---3--:R-:W-:Y:S01]  /*0650*/  ULEA UR4, UR5, UR4, 0x18 ;  /* 0x0000000405047291 */ /* 0x008fe2000f8ec0ff */
[----:B------:R-:W3:Y:S11]  /*0660*/  FENCE.VIEW.ASYNC.S ;  /* 0x00000000000073c6 */ /* 0x000ef60000000000 */
[----:B---3--:R3:W4:Y:S01]  /*0670*/  SYNCS.EXCH.64 URZ, [UR4], UR6 ;  /* 0x0000000604ff75b2 */ /* 0x0087220008000100 */
[----:B------:R3:W1:Y:S01]  /*0680*/  SYNCS.EXCH.64 URZ, [UR4+0x60], UR6 ;  /* 0x0000600604ff75b2 */ /* 0x0006620008000100 */
        /* <DEDUP_REMOVED lines=21> */
[----:B------:R3:W1:Y:S02]  /*07e0*/  SYNCS.EXCH.64 URZ, [UR4+0xb8], UR6 ;  /* 0x0000b80604ff75b2 */ /* 0x0006640008000100 */
[----:B---34-:R-:W-:Y:S01]  /*07f0*/  NOP ;  /* 0x0000000000007918 */ /* 0x018fe20000000000 */
.L_x_10:
[----:B------:R-:W-:Y:S05]  /*0800*/  BSYNC.RECONVERGENT B0 ;  /* 0x0000000000007941 */ /* 0x000fea0003800200 */
.L_x_9:
[----:B------:R-:W3:Y:S01]  /*0810*/  SHFL.IDX PT, R0, R63, RZ, 0x1f ;  /* 0x00001fff3f007589 */ /* 0x000ee200000e0000 */
[----:B------:R-:W-:Y:S01]  /*0820*/  NOP ;  /* 0x0000000000007918 */ /* 0x000fe20000000000 */
[----:B---3--:R-:W-:-:S13]  /*0830*/  ISETP.NE.AND P0, PT, R0, 0x1, PT ;  /* 0x000000010000780c */ /* 0x008fda0003f05270 */
[----:B------:R-:W-:Y:S05]  /*0840*/  @P0 BRA `(.L_x_11) ;  /* 0x0000000000580947 */ /* 0x000fea0003800000 */
[----:B------:R-:W3:Y:S01]  /*0850*/  S2UR UR5, SR_CgaCtaId ;  /* 0x00000000000579c3 */ /* 0x000ee20000008800 */
[----:B------:R-:W-:Y:S01]  /*0860*/  UMOV UR4, 0x400 ;  /* 0x0000040000047882 */ /* 0x000fe20000000000 */
[----:B------:R-:W-:Y:S01]  /*0870*/  UMOV UR8, 0x20 ;  /* 0x0000002000087882 */ /* 0x000fe20000000000 */
[----:B------:R-:W-:Y:S01]  /*0880*/  UMOV UR6, 0x80 ;  /* 0x0000008000067882 */ /* 0x000fe20000000000 */
[----:B------:R-:W-:-:S04]  /*0890*/  UIADD3 UR8, UPT, UPT, -UR8, 0x100000, URZ ;  /* 0x0010000008087890 */ /* 0x000fc8000fffe1ff */
[----:B------:R-:W-:Y:S02]  /*08a0*/  USHF.L.U32 UR9, UR8, 0xb, URZ ;  /* 0x0000000b08097899 */ /* 0x000fe400080006ff */
[----:B------:R-:W-:Y:S02]  /*08b0*/  USHF.L.U32 UR8, UR8, 0x1, URZ ;  /* 0x0000000108087899 */ /* 0x000fe400080006ff */
[----:B------:R-:W-:-:S04]  /*08c0*/  UIADD3 UR6, UPT, UPT, -UR6, 0x100000, URZ ;  /* 0x0010000006067890 */ /* 0x000fc8000fffe1ff */
[----:B------:R-:W-:Y:S02]  /*08d0*/  USHF.L.U32 UR7, UR6, 0xb, URZ ;  /* 0x0000000b06077899 */ /* 0x000fe400080006ff */
[----:B------:R-:W-:Y:S01]  /*08e0*/  USHF.L.U32 UR6, UR6, 0x1, URZ ;  /* 0x0000000106067899 */ /* 0x000fe200080006ff */
[----:B------:R-:W-:Y:S01]  /*08f0*/  ELECT P0, URZ, PT ;  /* 0x0000000000ff782f */ /* 0x000fe20003800000 */
[----:B---3--:R-:W-:Y:S01]  /*0900*/  ULEA UR4, UR5, UR4, 0x18 ;  /* 0x0000000405047291 */ /* 0x008fe2000f8ec0ff */
[----:B------:R-:W3:Y:S11]  /*0910*/  FENCE.VIEW.ASYNC.S ;  /* 0x00000000000073c6 */ /* 0x000ef60000000000 */
[----:B---3--:R3:W4:Y:S01]  /*0920*/  SYNCS.EXCH.64 URZ, [UR4+0xc0], UR8 ;  /* 0x0000c00804ff75b2 */ /* 0x0087220008000100 */
[----:B------:R3:W1:Y:S01]  /*0930*/  SYNCS.EXCH.64 URZ, [UR4+0xe0], UR6 ;  /* 0x0000e00604ff75b2 */ /* 0x0006620008000100 */
[----:B------:R3:W1:Y:S01]  /*0940*/  SYNCS.EXCH.64 URZ, [UR4+0xc8], UR8 ;  /* 0x0000c80804ff75b2 */ /* 0x0006620008000100 */
[----:B------:R3:W1:Y:S01]  /*0950*/  SYNCS.EXCH.64 URZ, [UR4+0xe8], UR6 ;  /* 0x0000e80604ff75b2 */ /* 0x0006620008000100 */
[----:B------:R3:W1:Y:S01]  /*0960*/  SYNCS.EXCH.64 URZ, [UR4+0xd0], UR8 ;  /* 0x0000d00804ff75b2 */ /* 0x0006620008000100 */
[----:B------:R3:W1:Y:S01]  /*0970*/  SYNCS.EXCH.64 URZ, [UR4+0xf0], UR6 ;  /* 0x0000f00604ff75b2 */ /* 0x0006620008000100 */
[----:B------:R3:W1:Y:S01]  /*0980*/  SYNCS.EXCH.64 URZ, [UR4+0xd8], UR8 ;  /* 0x0000d80804ff75b2 */ /* 0x0006620008000100 */
[----:B------:R3:W1:Y:S01]  /*0990*/  SYNCS.EXCH.64 URZ, [UR4+0xf8], UR6 ;  /* 0x0000f80604ff75b2 */ /* 0x0006620008000100 */
[----:B------:R-:W-:Y:S01]  /*09a0*/  NOP ;  /* 0x0000000000007918 */ /* 0x000fe20000000000 */
.L_x_11:
[----:B------:R-:W2:Y:S01]  /*09b0*/  SHFL.IDX PT, R0, R63, RZ, 0x1f ;  /* 0x00001fff3f007589 */ /* 0x000ea200000e0000 */
[----:B------:R-:W-:Y:S01]  /*09c0*/  NOP ;  /* 0x0000000000007918 */ /* 0x000fe20000000000 */
[----:B--2---:R-:W-:-:S13]  /*09d0*/  ISETP.NE.AND P0, PT, R0, 0x3, PT ;  /* 0x000000030000780c */ /* 0x004fda0003f05270 */
[----:B------:R-:W-:Y:S05]  /*09e0*/  @P0 BRA `(.L_x_12) ;  /* 0x0000000000300947 */ /* 0x000fea0003800000 */
[----:B------:R-:W2:Y:S01]  /*09f0*/  S2UR UR5, SR_CgaCtaId ;  /* 0x00000000000579c3 */ /* 0x000ea20000008800 */
[----:B---3--:R-:W-:Y:S01]  /*0a00*/  UMOV UR4, 0x400 ;  /* 0x0000040000047882 */ /* 0x008fe20000000000 */
[----:B------:R-:W-:Y:S01]  /*0a10*/  UMOV UR6, 0x20 ;  /* 0x0000002000067882 */ /* 0x000fe20000000000 */
[----:B------:R-:W-:Y:S01]  /*0a20*/  ELECT P0, URZ, PT ;  /* 0x0000000000ff782f */ /* 0x000fe20003800000 */
[----:B------:R-:W-:-:S04]  /*0a30*/  UIADD3 UR6, UPT, UPT, -UR6, 0x100000, URZ ;  /* 0x0010000006067890 */ /* 0x000fc8000fffe1ff */
[----:B------:R-:W-:Y:S02]  /*0a40*/  USHF.L.U32 UR7, UR6, 0xb, URZ ;  /* 0x0000000b06077899 */ /* 0x000fe400080006ff */
[----:B------:R-:W-:Y:S02]  /*0a50*/  USHF.L.U32 UR6, UR6, 0x1, URZ ;  /* 0x0000000106067899 */ /* 0x000fe400080006ff */
[----:B--2---:R-:W-:Y:S01]  /*0a60*/  ULEA UR4, UR5, UR4, 0x18 ;  /* 0x0000000405047291 */ /* 0x004fe2000f8ec0ff */
[----:B------:R-:W2:Y:S11]  /*0a70*/  FENCE.VIEW.ASYNC.S ;  /* 0x00000000000073c6 */ /* 0x000eb60000000000 */
[----:B--2---:R2:W3:Y:S01]  /*0a80*/  SYNCS.EXCH.64 URZ, [UR4+0x100], UR6 ;  /* 0x0001000604ff75b2 */ /* 0x0044e20008000100 */
[----:B------:R2:W1:Y:S01]  /*0a90*/  SYNCS.EXCH.64 URZ, [UR4+0x108], UR6 ;  /* 0x0001080604ff75b2 */ /* 0x0004620008000100 */
[----:B------:R-:W-:Y:S01]  /*0aa0*/  NOP ;  /* 0x0000000000007918 */ /* 0x000fe20000000000 */
.L_x_12:
[----:B------:R-:W4:Y:S01]  /*0ab0*/  SHFL.IDX PT, R0, R63, RZ, 0x1f ;  /* 0x00001fff3f007589 */ /* 0x000f2200000e0000 */
[----:B------:R-:W-:Y:S01]  /*0ac0*/  NOP ;  /* 0x0000000000007918 */ /* 0x000fe20000000000 */
[----:B----4-:R-:W-:-:S13]  /*0ad0*/  ISETP.NE.AND P0, PT, R0, 0x4, PT ;  /* 0x000000040000780c */ /* 0x010fda0003f05270 */
[----:B------:R-:W-:Y:S05]  /*0ae0*/  @P0 BRA `(.L_x_13) ;  /* 0x0000000000440947 */ /* 0x000fea0003800000 */
[----:B------:R-:W4:Y:S01]  /*0af0*/  S2UR UR5, SR_CgaCtaId ;  /* 0x00000000000579c3 */ /* 0x000f220000008800 */
[----:B--23--:R-:W-:Y:S01]  /*0b00*/  UMOV UR4, 0x1e0 ;  /* 0x000001e000047882 */ /* 0x00cfe20000000000 */
[----:B------:R-:W-:Y:S01]  /*0b10*/  UMOV UR6, 0x400 ;  /* 0x0000040000067882 */ /* 0x000fe20000000000 */
[----:B------:R-:W-:Y:S01]  /*0b20*/  USEL UR4, UR4, 0x1a0, UP3 ;  /* 0x000001a004047887 */ /* 0x000fe20009800000 */
[----:B------:R-:W-:Y:S01]  /*0b30*/  UMOV UR8, 0x1 ;  /* 0x0000000100087882 */ /* 0x000fe20000000000 */
[----:B------:R-:W-:Y:S01]  /*0b40*/  ELECT P0, URZ, PT ;  /* 0x0000000000ff782f */ /* 0x000fe20003800000 */
[----:B------:R-:W-:-:S04]  /*0b50*/  UIADD3 UR8, UPT, UPT, -UR8, 0x100000, URZ ;  /* 0x0010000008087890 */ /* 0x000fc8000fffe1ff */
[----:B------:R-:W-:Y:S02]  /*0b60*/  USHF.L.U32 UR9, UR8, 0xb, URZ ;  /* 0x0000000b08097899 */ /* 0x000fe400080006ff */
[----:B------:R-:W-:Y:S02]  /*0b70*/  USHF.L.U32 UR8, UR8, 0x1, URZ ;  /* 0x0000000108087899 */ /* 0x000fe400080006ff */
[----:B----4-:R-:W-:Y:S02]  /*0b80*/  ULEA UR6, UR5, UR6, 0x18 ;  /* 0x0000000605067291 */ /* 0x010fe4000f8ec0ff */
[----:B------:R-:W-:-:S04]  /*0b90*/  UIADD3 UR4, UPT, UPT, -UR4, 0x100000, URZ ;  /* 0x0010000004047890 */ /* 0x000fc8000fffe1ff */
[----:B------:R-:W-:Y:S02]  /*0ba0*/  USHF.L.U32 UR5, UR4, 0xb, URZ ;  /* 0x0000000b04057899 */ /* 0x000fe400080006ff */
[----:B------:R-:W-:Y:S01]  /*0bb0*/  USHF.L.U32 UR4, UR4, 0x1, URZ ;  /* 0x0000000104047899 */ /* 0x000fe200080006ff */
[----:B------:R-:W2:Y:S03]  /*0bc0*/  FENCE.VIEW.ASYNC.S ;  /* 0x00000000000073c6 */ /* 0x000ea60000000000 */
[----:B--2---:R4:W2:Y:S08]  /*0bd0*/  SYNCS.EXCH.64 URZ, [UR6+0x110], UR8 ;  /* 0x0001100806ff75b2 */ /* 0x0048b00008000100 */
[----:B------:R4:W3:Y:S02]  /*0be0*/  SYNCS.EXCH.64 URZ, [UR6+0x118], UR4 ;  /* 0x0001180406ff75b2 */ /* 0x0008e40008000100 */
[----:B----4-:R-:W-:Y:S01]  /*0bf0*/  NOP ;  /* 0x0000000000007918 */ /* 0x010fe20000000000 */
.L_x_13:
[----:B------:R-:W4:Y:S01]  /*0c00*/  SHFL.IDX PT, R0, R63, RZ, 0x1f ;  /* 0x00001fff3f007589 */ /* 0x000f2200000e0000 */
[----:B------:R-:W-:Y:S01]  /*0c10*/  ISETP.NE.OR P1, PT, RZ, UR18, !P1 ;  /* 0x00000012ff007c0c */ /* 0x000fe2000cf25670 */
[----:B------:R-:W-:Y:S01]  /*0c20*/  NOP ;  /* 0x0000000000007918 */ /* 0x000fe20000000000 */
[----:B----4-:R-:W-:-:S13]  /*0c30*/  ISETP.NE.AND P0, PT, R0, 0x5, PT ;  /* 0x000000050000780c */ /* 0x010fda0003f05270 */
[----:B------:R-:W-:Y:S05]  /*0c40*/  @P0 BRA `(.L_x_14) ;  /* 0x0000000000480947 */ /* 0x000fea0003800000 */
[----:B------:R-:W4:Y:S01]  /*0c50*/  S2UR UR5, SR_CgaCtaId ;  /* 0x00000000000579c3 */ /* 0x000f220000008800 */
[----:B--23--:R-:W-:Y:S01]  /*0c60*/  UMOV UR4, 0x400 ;  /* 0x0000040000047882 */ /* 0x00cfe20000000000 */
        /* <DEDUP_REMOVED lines=9> */
[----:B----4-:R-:W-:Y:S01]  /*0d00*/  ULEA UR4, UR5, UR4, 0x18 ;  /* 0x0000000405047291 */ /* 0x010fe2000f8ec0ff */
[----:B------:R-:W2:Y:S11]  /*0d10*/  FENCE.VIEW.ASYNC.S ;  /* 0x00000000000073c6 */ /* 0x000eb60000000000 */
[----:B--2---:R4:W2:Y:S01]  /*0d20*/  SYNCS.EXCH.64 URZ, [UR4+0x120], UR6 ;  /* 0x0001200604ff75b2 */ /* 0x0048a20008000100 */
[----:B------:R4:W3:Y:S01]  /*0d30*/  SYNCS.EXCH.64 URZ, [UR4+0x130], UR8 ;  /* 0x0001300804ff75b2 */ /* 0x0008e20008000100 */
[----:B------:R4:W1:Y:S01]  /*0d40*/  SYNCS.EXCH.64 URZ, [UR4+0x128], UR6 ;  /* 0x0001280604ff75b2 */ /* 0x0008620008000100 */
[----:B------:R4:W1:Y:S02]  /*0d50*/  SYNCS.EXCH.64 URZ, [UR4+0x138], UR8 ;  /* 0x0001380804ff75b2 */ /* 0x0008640008000100 */
[----:B----4-:R-:W-:Y:S01]  /*0d60*/  NOP ;  /* 0x0000000000007918 */ /* 0x010fe20000000000 */
.L_x_14:
[----:B--23--:R-:W2:Y:S01]  /*0d70*/  S2UR UR7, SR_CgaCtaId ;  /* 0x00000000000779c3 */ /* 0x00cea20000008800 */
[----:B------:R-:W-:Y:S01]  /*0d80*/  VOTEU.ALL UP0, P1 ;  /* 0x0000000000ff7886 */ /* 0x000fe20000800000 */
[----:B------:R-:W-:Y:S01]  /*0d90*/  UMOV UR4, 0x20 ;  /* 0x0000002000047882 */ /* 0x000fe20000000000 */
[----:B------:R-:W-:Y:S01]  /*0da0*/  NOP ;  /* 0x0000000000007918 */ /* 0x000fe20000000000 */
[----:B-1----:R-:W-:Y:S01]  /*0db0*/  LOP3.LUT R3, R74, 0x1f, RZ, 0xc0, !PT ;  /* 0x0000001f4a037812 */ /* 0x002fe200078ec0ff */
[----:B------:R-:W-:Y:S01]  /*0dc0*/  UISETP.NE.AND UP4, UPT, UR18, URZ, UPT ;  /* 0x000000ff1200728c */ /* 0x000fe2000bf85270 */
[----:B------:R-:W-:Y:S01]  /*0dd0*/  @!UP0 UMOV UR6, 0x400 ;  /* 0x0000040000068882 */ /* 0x000fe20000000000 */
[----:B------:R-:W-:-:S04]  /*0de0*/  @!UP0 UIADD3 UR4, UPT, UPT, -UR4, 0x100000, URZ ;  /* 0x0010000004048890 */ /* 0x000fc8000fffe1ff */
[----:B------:R-:W-:Y:S02]  /*0df0*/  @!UP0 USHF.L.U32 UR5, UR4, 0xb, URZ ;  /* 0x0000000b04058899 */ /* 0x000fe400080006ff */
[----:B------:R-:W-:Y:S02]  /*0e00*/  @!UP0 USHF.L.U32 UR4, UR4, 0x1, URZ ;  /* 0x0000000104048899 */ /* 0x000fe400080006ff */
[----:B--2---:R-:W-:Y:S01]  /*0e10*/  @!UP0 ULEA UR6, UR7, UR6, 0x18 ;  /* 0x0000000607068291 */ /* 0x004fe2000f8ec0ff */
[----:B------:R-:W1:Y:S01]  /*0e20*/  LDCU UR7, c[0x0][0x36c] ;  /* 0x00006d80ff0777ac */ /* 0x000e620008000800 */
[----:B------:R-:W-:Y:S01]  /*0e30*/  VOTEU.ALL UP0, P1 ;  /* 0x0000000000ff7886 */ /* 0x000fe20000800000 */
[----:B------:R-:W2:Y:S09]  /*0e40*/  FENCE.VIEW.ASYNC.S ;  /* 0x00000000000073c6 */ /* 0x000eb20000000000 */
[----:B--2---:R2:W3:Y:S01]  /*0e50*/  @!UP0 SYNCS.EXCH.64 URZ, [UR6+0x140], UR4 ;  /* 0x0001400406ff85b2 */ /* 0x0044e20008000100 */
[----:B-1----:R-:W-:-:S09]  /*0e60*/  UISETP.EQ.U32.AND UP6, UPT, UR7, 0x1, UPT ;  /* 0x000000010700788c */ /* 0x002fd2000bfc2070 */
[----:B--2---:R-:W-:Y:S05]  /*0e70*/  BRA.U !UP6, `(.L_x_15) ;  /* 0x000000010e087547 */ /* 0x004fea000b800000 */
[----:B---3--:R-:W-:Y:S01]  /*0e80*/  UCGABAR_ARV ;  /* 0x00000000000079c7 */ /* 0x008fe20008000000 */
[----:B------:R-:W-:Y:S05]  /*0e90*/  BRA `(.L_x_16) ;  /* 0x0000000000047947 */ /* 0x000fea0003800000 */
.L_x_15:
[----:B---3--:R-:W-:Y:S01]  /*0ea0*/  NOP ;  /* 0x0000000000007918 */ /* 0x008fe20000000000 */
.L_x_16:
[----:B------:R-:W1:Y:S01]  /*0eb0*/  S2UR UR22, SR_CTAID.X ;  /* 0x00000000001679c3 */ /* 0x000e620000002500 */
[----:B------:R-:W-:-:S05]  /*0ec0*/  CS2R.32 R65, SR_CgaSize ;  /* 0x0000000000417805 */ /* 0x000fca0000008a00 */
[----:B------:R-:W-:-:S05]  /*0ed0*/  IMAD R65, R65, -0xa0, RZ ;  /* 0xffffff6041417824 */ /* 0x000fca00078e02ff */
[----:B------:R-:W-:-:S14]  /*0ee0*/  R2UR UR5, R65 ;  /* 0x00000000410572ca */ /* 0x000fdc00000e0000 */
[----:B------:R-:W2:Y:S01]  /*0ef0*/  LDCU UR5, c[0x0][UR5+0x2b0] ;  /* 0x00005600050577ac */ /* 0x000ea20008000800 */
[----:B------:R-:W-:-:S05]  /*0f00*/  CS2R.32 R65, SR_CgaSize ;  /* 0x0000000000417805 */ /* 0x000fca0000008a00 */
[----:B------:R-:W-:-:S05]  /*0f10*/  IMAD R65, R65, -0xa0, RZ ;  /* 0xffffff6041417824 */ /* 0x000fca00078e02ff */
[----:B------:R-:W-:-:S14]  /*0f20*/  R2UR UR4, R65 ;  /* 0x00000000410472ca */ /* 0x000fdc00000e0000 */
[----:B------:R-:W3:Y:S01]  /*0f30*/  LDCU UR4, c[0x0][UR4+0x2b4] ;  /* 0x00005680040477ac */ /* 0x000ee20008000800 */
[----:B------:R-:W4:Y:S01]  /*0f40*/  S2UR UR20, SR_CTAID.Y ;  /* 0x00000000001479c3 */ /* 0x000f220000002600 */
[----:B------:R-:W-:-:S05]  /*0f50*/  CS2R.32 R65, SR_CgaSize ;  /* 0x0000000000417805 */ /* 0x000fca0000008a00 */
[----:B------:R-:W-:-:S05]  /*0f60*/  IMAD R65, R65, -0xa0, RZ ;  /* 0xffffff6041417824 */ /* 0x000fca00078e02ff */
[----:B------:R-:W-:-:S14]  /*0f70*/  R2UR UR7, R65 ;  /* 0x00000000410772ca */ /* 0x000fdc00000e0000 */
[----:B------:R-:W3:Y:S01]  /*0f80*/  LDCU UR7, c[0x0][UR7+0x2a0] ;  /* 0x00005400070777ac */ /* 0x000ee20008000800 */
[----:B------:R-:W-:-:S05]  /*0f90*/  CS2R.32 R65, SR_CgaSize ;  /* 0x0000000000417805 */ /* 0x000fca0000008a00 */
[----:B------:R-:W-:-:S05]  /*0fa0*/  IMAD R65, R65, -0xa0, RZ ;  /* 0xffffff6041417824 */ /* 0x000fca00078e02ff */
[----:B------:R-:W-:-:S14]  /*0fb0*/  R2UR UR8, R65 ;  /* 0x00000000410872ca */ /* 0x000fdc00000e0000 */
[----:B------:R-:W3:Y:S01]  /*0fc0*/  LDCU UR8, c[0x0][UR8+0x2a4] ;  /* 0x00005480080877ac */ /* 0x000ee20008000800 */
[----:B------:R-:W3:Y:S01]  /*0fd0*/  LDCU UR19, c[0x0][0xb24] ;  /* 0x00016480ff1377ac */ /* 0x000ee20008000800 */
[----:B------:R-:W3:Y:S01]  /*0fe0*/  LDCU UR39, c[0x0][0xb24] ;  /* 0x00016480ff2777ac */ /* 0x000ee20008000800 */
[----:B-1----:R-:W-:Y:S01]  /*0ff0*/  I2FP.F32.U32 R2, UR22 ;  /* 0x0000001600027c45 */ /* 0x002fe20008201000 */
[----:B------:R-:W1:Y:S04]  /*1000*/  LDCU UR24, c[0x0][0xb30] ;  /* 0x00016600ff1877ac */ /* 0x000e680008000800 */
[----:B--2---:R-:W-:Y:S01]  /*1010*/  FMUL R2, R2, UR5 ;  /* 0x0000000502027c20 */ /* 0x004fe20008400000 */
[----:B----4-:R-:W-:-:S05]  /*1020*/  I2FP.F32.U32 R0, UR20 ;  /* 0x0000001400007c45 */ /* 0x010fca0008201000 */
[----:B------:R-:W2:Y:S01]  /*1030*/  F2I.U32.TRUNC.NTZ R2, R2 ;  /* 0x0000000200027305 */ /* 0x000ea2000020f000 */
[----:B---3--:R-:W-:-:S07]  /*1040*/  FMUL R0, R0, UR4 ;  /* 0x0000000400007c20 */ /* 0x008fce0008400000 */
[----:B------:R-:W3:Y:S01]  /*1050*/  F2I.U32.TRUNC.NTZ R0, R0 ;  /* 0x0000000000007305 */ /* 0x000ee2000020f000 */
[----:B--2---:R-:W-:Y:S02]  /*1060*/  R2UR UR4, R2 ;  /* 0x00000000020472ca */ /* 0x004fe400000e0000 */
[----:B------:R-:W-:Y:S02]  /*1070*/  PRMT R2, RZ, 0x7610, R2 ;  /* 0x00007610ff027816 */ /* 0x000fe40000000002 */
[----:B---3--:R-:W-:Y:S02]  /*1080*/  R2UR UR6, R0 ;  /* 0x00000000000672ca */ /* 0x008fe400000e0000 */
[----:B------:R-:W-:-:S07]  /*1090*/  PRMT R0, RZ, 0x7610, R0 ;  /* 0x00007610ff007816 */ /* 0x000fce0000000000 */
[----:B------:R-:W-:-:S04]  /*10a0*/  UIADD3 UR5, UPT, UPT, -UR4, URZ, URZ ;  /* 0x000000ff04057290 */ /* 0x000fc8000fffe1ff */
[----:B------:R-:W-:Y:S02]  /*10b0*/  UIMAD UR5, UR7, UR5, UR22 ;  /* 0x00000005070572a4 */ /* 0x000fe4000f8e0216 */
[----:B------:R-:W-:-:S04]  /*10c0*/  UIADD3 UR4, UPT, UPT, -UR6, URZ, URZ ;  /* 0x000000ff06047290 */ /* 0x000fc8000fffe1ff */
[----:B------:R-:W-:Y:S01]  /*10d0*/  IMAD.U32 R65, RZ, RZ, UR5 ;  /* 0x00000005ff417e24 */ /* 0x000fe2000f8e00ff */
[----:B------:R-:W-:-:S06]  /*10e0*/  UIMAD UR4, UR8, UR4, UR20 ;  /* 0x00000004080472a4 */ /* 0x000fcc000f8e0214 */
[----:B------:R-:W-:Y:S01]  /*10f0*/  IMAD.U32 R64, RZ, RZ, UR4 ;  /* 0x00000004ff407e24 */ /* 0x000fe2000f8e00ff */
[----:B-1----:R-:W-:Y:S06]  /*1100*/  BRA.U UP4, `(.L_x_17) ;  /* 0x0000000104307547 */ /* 0x002fec000b800000 */
[----:B------:R-:W-:Y:S01]  /*1110*/  R2UR UR5, R64 ;  /* 0x00000000400572ca */ /* 0x000fe200000e0000 */
[----:B------:R-:W-:Y:S01]  /*1120*/  UMOV UR7, 0x3 ;  /* 0x0000000300077882 */ /* 0x000fe20000000000 */
[----:B------:R-:W-:-:S11]  /*1130*/  R2UR UR4, R65 ;  /* 0x00000000410472ca */ /* 0x000fd600000e0000 */
[----:B------:R-:W-:-:S04]  /*1140*/  UISETP.NE.AND UP0, UPT, UR5, URZ, UPT ;  /* 0x000000ff0500728c */ /* 0x000fc8000bf05270 */
[----:B------:R-:W-:Y:S02]  /*1150*/  UISETP.LT.U32.OR UP0, UPT, UR4, 0x2, !UP0 ;  /* 0x000000020400788c */ /* 0x000fe4000c701470 */
[----:B------:R-:W-:Y:S02]  /*1160*/  ULOP3.LUT UR4, UR4, 0xfffffffe, URZ, 0xc0, !UPT ;  /* 0xfffffffe04047892 */ /* 0x000fe4000f8ec0ff */
[----:B------:R-:W-:Y:S02]  /*1170*/  USEL UR6, URZ, 0x1, !UP0 ;  /* 0x00000001ff067887 */ /* 0x000fe4000c000000 */
[----:B------:R-:W-:Y:S02]  /*1180*/  USEL UR5, URZ, 0x2, !UP0 ;  /* 0x00000002ff057887 */ /* 0x000fe4000c000000 */
[----:B------:R-:W-:Y:S02]  /*1190*/  USHF.L.U32 UR4, UR7, UR4, URZ ;  /* 0x0000000407047299 */ /* 0x000fe400080006ff */
[----:B------:R-:W-:-:S04]  /*11a0*/  UIADD3 UR5, UPT, UPT, UR6, UR5, URZ ;  /* 0x0000000506057290 */ /* 0x000fc8000fffe0ff */
[----:B------:R-:W-:Y:S02]  /*11b0*/  IMAD.U32 R0, RZ, RZ, UR4 ;  /* 0x00000004ff007e24 */ /* 0x000fe4000f8e00ff */
[----:B------:R-:W-:-:S07]  /*11c0*/  IMAD.U32 R2, RZ, RZ, UR5 ;  /* 0x00000005ff027e24 */ /* 0x000fce000f8e00ff */
.L_x_17:
[----:B------:R-:W1:Y:S01]  /*11d0*/  S2UR UR45, SR_CTAID.Z ;  /* 0x00000000002d79c3 */ /* 0x000e620000002700 */
[----:B------:R-:W-:Y:S01]  /*11e0*/  UISETP.GE.AND UP0, UPT, UR19, 0x1, UPT ;  /* 0x000000011300788c */ /* 0x000fe2000bf06270 */
[----:B------:R-:W-:-:S08]  /*11f0*/  UMOV UR49, UR22 ;  /* 0x0000001600317c82 */ /* 0x000fd00008000000 */
[----:B------:R-:W-:Y:S05]  /*1200*/  BRA.U !UP0, `(.L_x_18) ;  /* 0x0000000108d47547 */ /* 0x000fea000b800000 */
[----:B------:R-:W2:Y:S01]  /*1210*/  LDCU.128 UR12, c[0x0][0xb10] ;  /* 0x00016200ff0c77ac */ /* 0x000ea20008000c00 */
[----:B------:R-:W3:Y:S01]  /*1220*/  LDCU UR21, c[0x0][0xb0c] ;  /* 0x00016180ff1577ac */ /* 0x000ee20008000800 */
[----:B------:R-:W4:Y:S01]  /*1230*/  LDCU UR6, c[0x0][0x370] ;  /* 0x00006e00ff0677ac */ /* 0x000f220008000800 */
[----:B------:R-:W1:Y:S01]  /*1240*/  LDCU UR7, c[0x0][0x374] ;  /* 0x00006e80ff0777ac */ /* 0x000e620008000800 */
[----:B------:R-:W1:Y:S01]  /*1250*/  LDCU UR23, c[0x0][0xb20] ;  /* 0x00016400ff1777ac */ /* 0x000e620008000800 */
[----:B--2---:R-:W-:Y:S02]  /*1260*/  UIMAD.WIDE.U32 UR4, UR22, UR12, URZ ;  /* 0x0000000c160472a5 */ /* 0x004fe4000f8e00ff */
[----:B---3--:R-:W-:Y:S01]  /*1270*/  UISETP.NE.AND UP0, UPT, UR21, 0x1, UPT ;  /* 0x000000011500788c */ /* 0x008fe2000bf05270 */
[----:B------:R-:W2:Y:S01]  /*1280*/  LDCU.64 UR8, c[0x0][0xb28] ;  /* 0x00016500ff0877ac */ /* 0x000ea20008000a00 */
[----:B----4-:R-:W-:-:S03]  /*1290*/  UIMAD.WIDE.U32 UR10, UR6, UR12, URZ ;  /* 0x0000000c060a72a5 */ /* 0x010fc6000f8e00ff */
[----:B------:R-:W-:Y:S01]  /*12a0*/  UMOV UR4, UR5 ;  /* 0x0000000500047c82 */ /* 0x000fe20008000000 */
[----:B------:R-:W-:Y:S02]  /*12b0*/  UISETP.NE.AND UP2, UPT, UR19, 0x1, UPT ;  /* 0x000000011300788c */ /* 0x000fe4000bf45270 */
[----:B------:R-:W-:Y:S01]  /*12c0*/  USHF.R.U32.HI UR4, URZ, UR13, UR4 ;  /* 0x0000000dff047299 */ /* 0x000fe20008011604 */
[----:B------:R-:W-:Y:S01]  /*12d0*/  UMOV UR10, UR11 ;  /* 0x0000000b000a7c82 */ /* 0x000fe20008000000 */
[----:B------:R-:W-:Y:S02]  /*12e0*/  UIMAD.WIDE.U32 UR16, UR20, UR15, URZ ;  /* 0x0000000f141072a5 */ /* 0x000fe4000f8e00ff */
[----:B------:R-:W-:Y:S02]  /*12f0*/  USEL UR5, UR22, UR4, !UP0 ;  /* 0x0000000416057287 */ /* 0x000fe4000c000000 */
[----:B------:R-:W-:Y:S02]  /*1300*/  @UP0 USHF.R.U32.HI UR6, URZ, UR13, UR10 ;  /* 0x0000000dff060299 */ /* 0x000fe4000801160a */
[----:B------:R-:W-:-:S02]  /*1310*/  UISETP.NE.AND UP0, UPT, UR14, 0x1, UPT ;  /* 0x000000010e00788c */ /* 0x000fc4000bf05270 */
[----:B-1----:R-:W-:Y:S02]  /*1320*/  UIMAD.WIDE.U32 UR10, UR7, UR15, URZ ;  /* 0x0000000f070a72a5 */ /* 0x002fe4000f8e00ff */
[----:B--2---:R-:W-:Y:S01]  /*1330*/  UIMAD.WIDE.U32 UR12, UR6, UR8, URZ ;  /* 0x00000008060c72a5 */ /* 0x004fe2000f8e00ff */
[----:B------:R-:W-:Y:S01]  /*1340*/  UMOV UR4, UR17 ;  /* 0x0000001100047c82 */ /* 0x000fe20008000000 */
[----:B------:R-:W-:-:S03]  /*1350*/  UIADD3 UR49, UPT, UPT, -UR5, URZ, URZ ;  /* 0x000000ff05317290 */ /* 0x000fc6000fffe1ff */
[----:B------:R-:W-:Y:S01]  /*1360*/  UMOV UR10, UR11 ;  /* 0x0000000b000a7c82 */ /* 0x000fe20008000000 */
[----:B------:R-:W-:Y:S02]  /*1370*/  USHF.R.U32.HI UR4, URZ, UR23, UR4 ;  /* 0x00000017ff047299 */ /* 0x000fe40008011604 */
[----:B------:R-:W-:Y:S01]  /*1380*/  @UP0 USHF.R.U32.HI UR7, URZ, UR23, UR10 ;  /* 0x00000017ff070299 */ /* 0x000fe2000801160a */
[----:B------:R-:W-:Y:S01]  /*1390*/  UMOV UR12, UR13 ;  /* 0x0000000d000c7c82 */ /* 0x000fe20008000000 */
[----:B------:R-:W-:Y:S02]  /*13a0*/  USEL UR4, UR20, UR4, !UP0 ;  /* 0x0000000414047287 */ /* 0x000fe4000c000000 */
[----:B------:R-:W-:Y:S02]  /*13b0*/  UIMAD.WIDE.U32 UR10, UR7, UR8, URZ ;  /* 0x00000008070a72a5 */ /* 0x000fe4000f8e00ff */
[----:B------:R-:W-:Y:S02]  /*13c0*/  @UP2 USHF.R.U32.HI UR6, URZ, UR9, UR12 ;  /* 0x00000009ff062299 */ /* 0x000fe4000801160c */
[----:B------:R-:W-:-:S02]  /*13d0*/  UIMAD.WIDE.U32 UR12, UR4, UR8, URZ ;  /* 0x00000008040c72a5 */ /* 0x000fc4000f8e00ff */
[----:B------:R-:W-:Y:S01]  /*13e0*/  UIMAD UR49, UR21, UR49, UR22 ;  /* 0x00000031153172a4 */ /* 0x000fe2000f8e0216 */
[----:B------:R-:W-:Y:S02]  /*13f0*/  UMOV UR10, UR11 ;  /* 0x0000000b000a7c82 */ /* 0x000fe40008000000 */
[----:B------:R-:W-:Y:S02]  /*1400*/  @UP2 USHF.R.U32.HI UR7, URZ, UR9, UR10 ;  /* 0x00000009ff072299 */ /* 0x000fe4000801160a */
[----:B------:R-:W-:Y:S02]  /*1410*/  UIMAD UR10, UR6, UR19, URZ ;  /* 0x00000013060a72a4 */ /* 0x000fe4000f8e02ff */
[----:B------:R-:W-:-:S04]  /*1420*/  UIMAD UR7, UR7, UR19, URZ ;  /* 0x00000013070772a4 */ /* 0x000fc8000f8e02ff */
[----:B------:R-:W-:-:S03]  /*1430*/  UISETP.GE.AND UP0, UPT, UR4, UR7, UPT ;  /* 0x000000070400728c */ /* 0x000fc6000bf06270 */
[----:B------:R-:W-:Y:S01]  /*1440*/  UMOV UR7, UR13 ;  /* 0x0000000d00077c82 */ /* 0x000fe20008000000 */
[----:B------:R-:W-:Y:S02]  /*1450*/  UISETP.GE.OR UP0, UPT, UR5, UR10, UP0 ;  /* 0x0000000a0500728c */ /* 0x000fe40008706670 */
[----:B------:R-:W-:Y:S02]  /*1460*/  UIMAD.WIDE.U32 UR10, UR5, UR8, URZ ;  /* 0x00000008050a72a5 */ /* 0x000fe4000f8e00ff */
[----:B------:R-:W-:Y:S02]  /*1470*/  USHF.R.U32.HI UR7, URZ, UR9, UR7 ;  /* 0x00000009ff077299 */ /* 0x000fe40008011607 */
[----:B------:R-:W-:Y:S02]  /*1480*/  UIADD3 UR10, UPT, UPT, -UR4, URZ, URZ ;  /* 0x000000ff040a7290 */ /* 0x000fe4000fffe1ff */
[----:B------:R-:W-:Y:S02]  /*1490*/  USEL UR7, UR4, UR7, !UP2 ;  /* 0x0000000704077287 */ /* 0x000fe4000d000000 */
[----:B------:R-:W-:Y:S01]  /*14a0*/  UIMAD UR10, UR14, UR10, UR20 ;  /* 0x0000000a0e0a72a4 */ /* 0x000fe2000f8e0214 */
[----:B------:R-:W-:-:S02]  /*14b0*/  @!UP0 UMOV UR8, UR11 ;  /* 0x0000000b00088c82 */ /* 0x000fc40008000000 */
[----:B------:R-:W-:Y:S02]  /*14c0*/  @!UP0 USHF.R.U32.HI UR8, URZ, UR9, UR8 ;  /* 0x00000009ff088299 */ /* 0x000fe40008011608 */
[----:B------:R-:W-:Y:S02]  /*14d0*/  UIADD3 UR9, UPT, UPT, -UR7, URZ, URZ ;  /* 0x000000ff07097290 */ /* 0x000fe4000fffe1ff */
[----:B------:R-:W-:Y:S02]  /*14e0*/  @!UP0 USEL UR8, UR5, UR8, !UP2 ;  /* 0x0000000805088287 */ /* 0x000fe4000d000000 */
[----:B------:R-:W-:Y:S02]  /*14f0*/  UIMAD UR9, UR19, UR9, UR4 ;  /* 0x00000009130972a4 */ /* 0x000fe4000f8e0204 */
[----:B------:R-:W-:Y:S02]  /*1500*/  @!UP0 UIADD3 UR7, UPT, UPT, UR7, -UR8, URZ ;  /* 0x8000000807078290 */ /* 0x000fe4000fffe0ff */
[----:B------:R-:W-:-:S02]  /*1510*/  @!UP0 UIMAD UR6, UR9, UR6, UR8 ;  /* 0x00000006090682a4 */ /* 0x000fc4000f8e0208 */
[----:B------:R-:W-:-:S04]  /*1520*/  @!UP0 UIMAD UR4, UR7, UR19, UR5 ;  /* 0x00000013070482a4 */ /* 0x000fc8000f8e0205 */
[----:B------:R-:W-:Y:S01]  /*1530*/  UIMAD UR20, UR4, UR14, UR10 ;  /* 0x0000000e041472a4 */ /* 0x000fe2000f8e020a */
[----:B------:R-:W-:Y:S02]  /*1540*/  @!UP0 UMOV UR5, UR6 ;  /* 0x0000000600058c82 */ /* 0x000fe40008000000 */
[----:B------:R-:W-:-:S12]  /*1550*/  UIMAD UR49, UR5, UR21, UR49 ;  /* 0x00000015053172a4 */ /* 0x000fd8000f8e0231 */
.L_x_18:
[----:B------:R-:W-:-:S09]  /*1560*/  UISETP.NE.AND UP0, UPT, UR24, 0x1, UPT ;  /* 0x000000011800788c */ /* 0x000fd2000bf05270 */
[----:B------:R-:W-:Y:S05]  /*1570*/  BRA.U UP0, `(.L_x_19) ;  /* 0x0000000100407547 */ /* 0x000fea000b800000 */
[----:B------:R-:W2:Y:S01]  /*1580*/  LDCU.128 UR8, c[0x0][0xb10] ;  /* 0x00016200ff0877ac */ /* 0x000ea20008000c00 */
[----:B------:R-:W3:Y:S01]  /*1590*/  LDCU UR12, c[0x0][0xb0c] ;  /* 0x00016180ff0c77ac */ /* 0x000ee20008000800 */
[----:B------:R-:W4:Y:S01]  /*15a0*/  LDCU UR13, c[0x0][0xb20] ;  /* 0x00016400ff0d77ac */ /* 0x000f220008000800 */
[----:B--2---:R-:W-:Y:S02]  /*15b0*/  UIMAD.WIDE.U32 UR4, UR49, UR8, URZ ;  /* 0x00000008310472a5 */ /* 0x004fe4000f8e00ff */
[----:B------:R-:W-:Y:S02]  /*15c0*/  UIMAD.WIDE.U32 UR6, UR20, UR11, URZ ;  /* 0x0000000b140672a5 */ /* 0x000fe4000f8e00ff */
[----:B---3--:R-:W-:Y:S02]  /*15d0*/  UISETP.NE.AND UP0, UPT, UR12, 0x1, UPT ;  /* 0x000000010c00788c */ /* 0x008fe4000bf05270 */
[----:B------:R-:W-:-:S03]  /*15e0*/  USHF.R.U32.HI UR5, URZ, UR9, UR5 ;  /* 0x00000009ff057299 */ /* 0x000fc60008011605 */
[----:B------:R-:W-:Y:S01]  /*15f0*/  UMOV UR4, UR7 ;  /* 0x0000000700047c82 */ /* 0x000fe20008000000 */
[----:B------:R-:W-:Y:S02]  /*1600*/  USEL UR5, UR49, UR5, !UP0 ;  /* 0x0000000531057287 */ /* 0x000fe4000c000000 */
[----:B------:R-:W-:Y:S02]  /*1610*/  UISETP.NE.AND UP0, UPT, UR10, 0x1, UPT ;  /* 0x000000010a00788c */ /* 0x000fe4000bf05270 */
[----:B----4-:R-:W-:-:S04]  /*1620*/  USHF.R.U32.HI UR4, URZ, UR13, UR4 ;  /* 0x0000000dff047299 */ /* 0x010fc80008011604 */
[----:B------:R-:W-:-:S04]  /*1630*/  USEL UR4, UR20, UR4, !UP0 ;  /* 0x0000000414047287 */ /* 0x000fc8000c000000 */
[----:B------:R-:W-:Y:S02]  /*1640*/  UIADD3 UR6, UPT, UPT, -UR4, UR5, URZ ;  /* 0x0000000504067290 */ /* 0x000fe4000fffe1ff */
[----:B------:R-:W-:Y:S02]  /*1650*/  UIADD3 UR4, UPT, UPT, UR4, -UR5, URZ ;  /* 0x8000000504047290 */ /* 0x000fe4000fffe0ff */
[----:B------:R-:W-:Y:S02]  /*1660*/  UIMAD UR20, UR6, UR10, UR20 ;  /* 0x0000000a061472a4 */ /* 0x000fe4000f8e0214 */
[----:B------:R-:W-:-:S12]  /*1670*/  UIMAD UR49, UR4, UR12, UR49 ;  /* 0x0000000c043172a4 */ /* 0x000fd8000f8e0231 */
.L_x_19:
[----:B------:R-:W-:Y:S05]  /*1680*/  BRA.U !UP6, `(.L_x_20) ;  /* 0x000000010e0c7547 */ /* 0x000fea000b800000 */
[----:B------:R-:W-:Y:S01]  /*1690*/  UCGABAR_WAIT ;  /* 0x0000000000007dc7 */ /* 0x000fe20008000000 */
[----:B------:R-:W-:Y:S01]  /*16a0*/  CCTL.IVALL ;  /* 0x00000000ff00798f */ /* 0x000fe20002000000 */
[----:B------:R-:W-:Y:S05]  /*16b0*/  BRA `(.L_x_21) ;  /* 0x0000000000047947 */ /* 0x000fea0003800000 */
.L_x_20:
[----:B------:R-:W-:Y:S06]  /*16c0*/  BAR.SYNC.DEFER_BLOCKING 0x0 ;  /* 0x0000000000007b1d */ /* 0x000fec0000010000 */
.L_x_21:
[----:B------:R-:W-:Y:S05]  /*16d0*/  BRA.U UP5, `(.L_x_22) ;  /* 0x0000001d054c7547 */ /* 0x000fea000b800000 */
[----:B------:R-:W2:Y:S01]  /*16e0*/  LDCU UR5, c[0x0][0x388] ;  /* 0x00007100ff0577ac */ /* 0x000ea20008000800 */
[----:B------:R-:W-:Y:S01]  /*16f0*/  PLOP3.LUT P1, PT, PT, PT, UP3, 0x80, 0x8 ;  /* 0x000000000008781c */ /* 0x000fe20003f2f038 */
[----:B------:R-:W-:Y:S01]  /*1700*/  IMAD.MOV.U32 R2, RZ, RZ, RZ ;  /* 0x000000ffff027224 */ /* 0x000fe200078e00ff */
[----:B------:R-:W-:Y:S01]  /*1710*/  ISETP.EQ.OR P2, PT, R3, RZ, P3 ;  /* 0x000000ff0300720c */ /* 0x000fe20001f42670 */
[----:B------:R-:W3:Y:S01]  /*1720*/  LDCU UR6, c[0x0][0x38c] ;  /* 0x00007180ff0677ac */ /* 0x000ee20008000800 */
[----:B------:R-:W-:Y:S01]  /*1730*/  PLOP3.LUT P1, PT, P1, PT, PT, 0x8, 0x80 ;  /* 0x000000000080781c */ /* 0x000fe20000f2e170 */
[----:B------:R-:W4:Y:S01]  /*1740*/  LDCU UR55, c[0x0][0x390] ;  /* 0x00007200ff3777ac */ /* 0x000f220008000800 */
[----:B------:R-:W-:Y:S01]  /*1750*/  UISETP.NE.AND UP1, UPT, UR18, URZ, UPT ;  /* 0x000000ff1200728c */ /* 0x000fe2000bf25270 */
[----:B------:R-:W3:Y:S01]  /*1760*/  LDCU UR54, c[0x0][0x370] ;  /* 0x00006e00ff3677ac */ /* 0x000ee20008000800 */
[----:B--2---:R-:W-:Y:S01]  /*1770*/  UIADD3 UR5, UPT, UPT, UR5, 0x1f, URZ ;  /* 0x0000001f05057890 */ /* 0x004fe2000fffe0ff */
[----:B-1----:R-:W1:Y:S03]  /*1780*/  LDCU.64 UR44, c[0x0][0x348] ;  /* 0x00006900ff2c77ac */ /* 0x002e660008000a00 */
[----:B------:R-:W-:Y:S01]  /*1790*/  USHF.R.S32.HI UR4, URZ, 0x1f, UR5 ;  /* 0x0000001fff047899 */ /* 0x000fe20008011405 */
[----:B------:R-:W2:Y:S03]  /*17a0*/  LDCU UR52, c[0x0][0x374] ;  /* 0x00006e80ff3477ac */ /* 0x000ea60008000800 */
[----:B------:R-:W-:-:S02]  /*17b0*/  ULEA.HI UR4, UR4, UR5, URZ, 0x5 ;  /* 0x0000000504047291 */ /* 0x000fc4000f8f28ff */
[----:B------:R-:W-:Y:S02]  /*17c0*/  USHF.L.U32 UR5, UR22, 0x6, URZ ;  /* 0x0000000616057899 */ /* 0x000fe400080006ff */
[----:B------:R-:W-:Y:S02]  /*17d0*/  USHF.R.S32.HI UR4, URZ, 0x5, UR4 ;  /* 0x00000005ff047899 */ /* 0x000fe40008011404 */
[----:B------:R-:W-:Y:S02]  /*17e0*/  ULOP3.LUT UR53, UR5, 0x40, URZ, 0xc0, !UPT ;  /* 0x0000004005357892 */ /* 0x000fe4000f8ec0ff */
[----:B---3--:R-:W-:Y:S02]  /*17f0*/  UIMAD UR4, UR4, UR6, URZ ;  /* 0x00000006040472a4 */ /* 0x008fe4000f8e02ff */
[----:B------:R-:W-:Y:S02]  /*1800*/  USEL UR40, UR68, 0x2, UP1 ;  /* 0x0000000244287887 */ /* 0x000fe40008800000 */
[----:B----4-:R-:W-:Y:S01]  /*1810*/  UIMAD UR55, UR4, UR55, URZ ;  /* 0x00000037043772a4 */ /* 0x010fe2000f8e02ff */
[----:B------:R-:W-:Y:S01]  /*1820*/  UMOV UR30, 0x1 ;  /* 0x00000001001e7882 */ /* 0x000fe20000000000 */
[----:B------:R-:W-:-:S02]  /*1830*/  UMOV UR31, URZ ;  /* 0x000000ff001f7c82 */ /* 0x000fc40008000000 */
[----:B------:R-:W-:Y:S02]  /*1840*/  UISETP.NE.AND UP2, UPT, UR55, URZ, UPT ;  /* 0x000000ff3700728c */ /* 0x000fe4000bf45270 */
[----:B------:R-:W-:Y:S01]  /*1850*/  UISETP.LT.U32.AND UP0, UPT, UR55, 0xc, UPT ;  /* 0x0000000c3700788c */ /* 0x000fe2000bf01070 */
[----:B------:R-:W-:Y:S01]  /*1860*/  UMOV UR36, URZ ;  /* 0x000000ff00247c82 */ /* 0x000fe20008000000 */
[----:B------:R-:W-:Y:S02]  /*1870*/  UMOV UR41, URZ ;  /* 0x000000ff00297c82 */ /* 0x000fe40008000000 */
[----:B------:R-:W-:-:S04]  /*1880*/  USEL UR4, UR55, 0xc, UP0 ;  /* 0x0000000c37047887 */ /* 0x000fc80008000000 */
[----:B------:R-:W-:Y:S02]  /*1890*/  UIADD3 UR5, UPT, UPT, UR4, -0x1, URZ ;  /* 0xffffffff04057890 */ /* 0x000fe4000fffe0ff */
[----:B------:R-:W-:Y:S02]  /*18a0*/  @!UP2 UIADD3 UR5, UPT, UPT, UR4, URZ, URZ ;  /* 0x000000ff0405a290 */ /* 0x000fe4000fffe0ff */
[----:B------:R-:W-:Y:S02]  /*18b0*/  UIADD3 UR51, UPT, UPT, UR55, -UR4, URZ ;  /* 0x8000000437337290 */ /* 0x000fe4000fffe0ff */
[----:B-12---:R-:W-:-:S12]  /*18c0*/  UIADD3 UR56, UPT, UPT, UR5, 0x1, URZ ;  /* 0x0000000105387890 */ /* 0x006fd8000fffe0ff */
.L_x_40:
[----:B------:R-:W1:Y:S01]  /*18d0*/  S2UR UR37, SR_CgaCtaId ;  /* 0x00000000002579c3 */ /* 0x000e620000008800 */
[----:B------:R-:W-:Y:S01]  /*18e0*/  UMOV UR4, 0x400 ;  /* 0x0000040000047882 */ /* 0x000fe20000000000 */
[----:B------:R-:W-:Y:S01]  /*18f0*/  MOV R0, UR30 ;  /* 0x0000001e00007c02 */ /* 0x000fe20008000f00 */
[----:B------:R-:W-:Y:S02]  /*1900*/  UISETP.NE.AND UP0, UPT, UR55, URZ, UPT ;  /* 0x000000ff3700728c */ /* 0x000fe4000bf05270 */
[----:B------:R-:W-:Y:S01]  /*1910*/  ULEA UR18, UR20, UR53, 0x7 ;  /* 0x0000003514127291 */ /* 0x000fe2000f8e38ff */
[----:B------:R-:W-:Y:S01]  /*1920*/  SHF.L.U32 R0, R0, 0x1f, RZ ;  /* 0x0000001f00007819 */ /* 0x000fe200000006ff */
[----:B------:R-:W-:Y:S01]  /*1930*/  UMOV UR23, URZ ;  /* 0x000000ff00177c82 */ /* 0x000fe20008000000 */
[----:B------:R-:W-:Y:S01]  /*1940*/  UMOV UR21, URZ ;  /* 0x000000ff00157c82 */ /* 0x000fe20008000000 */
[----:B------:R-:W-:Y:S01]  /*1950*/  UMOV UR20, URZ ;  /* 0x000000ff00147c82 */ /* 0x000fe20008000000 */
[----:B-1----:R-:W-:-:S04]  /*1960*/  ULEA UR37, UR37, UR4, 0x18 ;  /* 0x0000000425257291 */ /* 0x002fc8000f8ec0ff */
[----:B------:R-:W-:-:S09]  /*1970*/  ULEA UR4, UR31, UR37, 0x3 ;  /* 0x000000251f047291 */ /* 0x000fd2000f8e18ff */
[----:B------:R1:W2:Y:S01]  /*1980*/  SYNCS.PHASECHK.TRANS64.TRYWAIT P0, [UR4+0x60], R0 ;  /* 0x00006000ff0075a7 */ /* 0x0002a20008001104 */
[----:B------:R-:W-:-:S04]  /*1990*/  ULEA.HI UR4, UR49, UR49, URZ, 0x1 ;  /* 0x0000003131047291 */ /* 0x000fc8000f8f08ff */
[----:B------:R-:W-:-:S04]  /*19a0*/  USHF.L.U32 UR4, UR4, 0x6, URZ ;  /* 0x0000000604047899 */ /* 0x000fc800080006ff */
[----:B------:R-:W-:Y:S01]  /*19b0*/  ULOP3.LUT UR46, UR53, 0xffffff80, UR4, 0xf8, !UPT ;  /* 0xffffff80352e7892 */ /* 0x000fe2000f8ef804 */
[----:B------:R-:W-:Y:S11]  /*19c0*/  BRA.U !UP0, `(.L_x_23) ;  /* 0x0000000508787547 */ /* 0x000ff6000b800000 */
[----:B------:R-:W3:Y:S01]  /*19d0*/  LDCU.128 UR8, c[0x0][0x480] ;  /* 0x00009000ff0877ac */ /* 0x000ee20008000c00 */
[----:B------:R-:W4:Y:S01]  /*19e0*/  LDCU.64 UR12, c[0x0][0x490] ;  /* 0x00009200ff0c77ac */ /* 0x000f220008000a00 */
[----:B------:R-:W1:Y:S01]  /*19f0*/  LDCU.64 UR16, c[0x0][0x4b0] ;  /* 0x00009600ff1077ac */ /* 0x000e620008000a00 */
[----:B------:R-:W1:Y:S01]  /*1a00*/  LDCU UR49, c[0x0][0x390] ;  /* 0x00007200ff3177ac */ /* 0x000e620008000800 */
[----:B------:R-:W1:Y:S01]  /*1a10*/  LDCU UR50, c[0x0][0x38c] ;  /* 0x00007180ff3277ac */ /* 0x000e620008000800 */
[----:B---3--:R-:W-:Y:S02]  /*1a20*/  UIMAD.WIDE.U32 UR4, UR46, UR9, URZ ;  /* 0x000000092e0472a5 */ /* 0x008fe4000f8e00ff */
[----:B------:R-:W-:Y:S01]  /*1a30*/  UISETP.NE.AND UP0, UPT, UR8, 0x1, UPT ;  /* 0x000000010800788c */ /* 0x000fe2000bf05270 */
[----:B------:R-:W3:Y:S04]  /*1a40*/  LDCU.64 UR14, c[0x0][0x4b8] ;  /* 0x00009700ff0e77ac */ /* 0x000ee80008000a00 */
[----:B------:R-:W-:Y:S01]  /*1a50*/  UMOV UR4, UR5 ;  /* 0x0000000500047c82 */ /* 0x000fe20008000000 */
[----:B------:R-:W-:-:S02]  /*1a60*/  UIADD3 UR41, UPT, UPT, UR56, UR36, URZ ;  /* 0x0000002438297290 */ /* 0x000fc4000fffe0ff */
[----:B------:R-:W-:Y:S02]  /*1a70*/  USHF.R.U32.HI UR4, URZ, UR10, UR4 ;  /* 0x0000000aff047299 */ /* 0x000fe40008011604 */
[----:B------:R-:W-:Y:S02]  /*1a80*/  UIADD3 UR10, UPT, UPT, UR18, 0x20, URZ ;  /* 0x00000020120a7890 */ /* 0x000fe4000fffe0ff */
[----:B------:R-:W-:Y:S02]  /*1a90*/  USEL UR4, UR46, UR4, !UP0 ;  /* 0x000000042e047287 */ /* 0x000fe4000c000000 */
[----:B------:R-:W-:Y:S02]  /*1aa0*/  UISETP.NE.AND UP0, UPT, UR11, 0x1, UPT ;  /* 0x000000010b00788c */ /* 0x000fe4000bf05270 */
[----:B----4-:R-:W-:Y:S02]  /*1ab0*/  UIMAD.WIDE.U32 UR6, UR4, UR12, URZ ;  /* 0x0000000c040672a5 */ /* 0x010fe4000f8e00ff */
[----:B------:R-:W-:Y:S01]  /*1ac0*/  UIADD3 UR6, UPT, UPT, -UR4, URZ, URZ ;  /* 0x000000ff04067290 */ /* 0x000fe2000fffe1ff */
[----:B------:R-:W-:Y:S01]  /*1ad0*/  UMOV UR23, URZ ;  /* 0x000000ff00177c82 */ /* 0x000fe20008000000 */
[----:B------:R-:W-:-:S02]  /*1ae0*/  UMOV UR20, URZ ;  /* 0x000000ff00147c82 */ /* 0x000fc40008000000 */
[----:B------:R-:W-:Y:S01]  /*1af0*/  UIMAD UR6, UR8, UR6, UR46 ;  /* 0x00000006080672a4 */ /* 0x000fe2000f8e022e */
[----:B------:R-:W-:Y:S01]  /*1b00*/  UMOV UR5, UR7 ;  /* 0x0000000700057c82 */ /* 0x000fe20008000000 */
[----:B------:R-:W-:Y:S01]  /*1b10*/  UMOV UR21, URZ ;  /* 0x000000ff00157c82 */ /* 0x000fe20008000000 */
[----:B------:R-:W-:Y:S01]  /*1b20*/  USHF.R.U32.HI UR5, URZ, UR13, UR5 ;  /* 0x0000000dff057299 */ /* 0x000fe20008011605 */
[----:B------:R-:W1:Y:S03]  /*1b30*/  LDCU.64 UR12, c[0x0][0x4d0] ;  /* 0x00009a00ff0c77ac */ /* 0x000e660008000a00 */
[----:B------:R-:W-:-:S04]  /*1b40*/  USEL UR29, UR4, UR5, !UP0 ;  /* 0x00000005041d7287 */ /* 0x000fc8000c000000 */
[----:B------:R-:W-:-:S04]  /*1b50*/  UIADD3 UR5, UPT, UPT, -UR29, URZ, URZ ;  /* 0x000000ff1d057290 */ /* 0x000fc8000fffe1ff */
[----:B------:R-:W-:Y:S02]  /*1b60*/  UIMAD UR28, UR11, UR5, UR4 ;  /* 0x000000050b1c72a4 */ /* 0x000fe4000f8e0204 */
[----:B-1----:R-:W-:-:S05]  /*1b70*/  UIMAD UR27, UR6, UR16, UR12 ;  /* 0x00000010061b72a4 */ /* 0x002fca000f8e020c */
[----:B------:R-:W1:Y:S01]  /*1b80*/  LDCU.64 UR4, c[0x0][0x4d8] ;  /* 0x00009b00ff0477ac */ /* 0x000e620008000a00 */
[----:B------:R-:W-:Y:S01]  /*1b90*/  UIMAD UR28, UR28, UR17, UR13 ;  /* 0x000000111c1c72a4 */ /* 0x000fe2000f8e020d */
[----:B---3--:R-:W-:-:S11]  /*1ba0*/  UMOV UR6, UR31 ;  /* 0x0000001f00067c82 */ /* 0x008fd60008000000 */
.L_x_29:
[----:B------:R-:W-:Y:S01]  /*1bb0*/  @!P3 MOV R3, 0x8000 ;  /* 0x000080000003b802 */ /* 0x000fe20000000f00 */
[----:B------:R-:W-:Y:S01]  /*1bc0*/  ULEA UR25, UR6, UR37, 0x3 ;  /* 0x0000002506197291 */ /* 0x000fe2000f8e18ff */
[----:B--2-4-:R-:W-:Y:S11]  /*1bd0*/  @P0 BRA `(.L_x_24) ;  /* 0x0000000000100947 */ /* 0x014ff60003800000 */
[----:B------:R-:W-:Y:S04]  /*1be0*/  MOV R0, UR30 ;  /* 0x0000001e00007c02 */ /* 0x000fe80008000f00 */
[----:B------:R-:W-:Y:S04]  /*1bf0*/  SHF.L.U32 R5, R0, 0x1f, RZ ;  /* 0x0000001f00057819 */ /* 0x000fe800000006ff */
[----:B------:R-:W2:Y:S02]  /*1c00*/  SYNCS.PHASECHK.TRANS64.TRYWAIT P0, [UR25+0x60], R5 ;  /* 0x00006005ff0075a7 */ /* 0x000ea40008001119 */
[----:B--2---:R-:W-:Y:S05]  /*1c10*/  @!P0 BRA `(.L_x_25) ;  /* 0x0000007c00988947 */ /* 0x004fea0003800000 */
.L_x_24:
[----:B------:R3:W-:Y:S01]  /*1c20*/  @!P3 SYNCS.ARRIVE.TRANS64 RZ, [UR25], R3 ;  /* 0x00000003ffffb9a7 */ /* 0x0007e20008000019 */
[----:B------:R-:W-:Y:S04]  /*1c30*/  ULOP3.LUT UR7, UR40, 0x2, URZ, 0xfc, !UPT ;  /* 0x0000000228077892 */ /* 0x000fe8000f8efcff */
[----:B------:R-:W-:Y:S09]  /*1c40*/  UISETP.NE.AND UP0, UPT, UR7, 0x2, UPT ;  /* 0x000000020700788c */ /* 0x000ff2000bf05270 */
[----:B------:R-:W-:Y:S05]  /*1c50*/  BRA.U UP0, `(.L_x_26) ;  /* 0x0000000100047547 */ /* 0x000fea000b800000 */
[----:B-1----:R-:W-:Y:S05]  /*1c60*/  BPT.TRAP 0x1 ;  /* 0x000000040000795c */ /* 0x002fea0000300000 */
.L_x_26:
[----:B------:R-:W-:Y:S04]  /*1c70*/  BSSY.RECONVERGENT B0, `(.L_x_27) ;  /* 0x0000003000007945 */ /* 0x000fe80003800200 */
[----:B------:R-:W-:Y:S05]  /*1c80*/  @P2 BRA `(.L_x_28) ;  /* 0x0000000000042947 */ /* 0x000fea0003800000 */
[----:B-1----:R-:W-:Y:S05]  /*1c90*/  BPT.TRAP 0x1 ;  /* 0x000000040000795c */ /* 0x002fea0000300000 */
.L_x_28:
[----:B-1----:R-:W-:Y:S05]  /*1ca0*/  BSYNC.RECONVERGENT B0 ;  /* 0x0000000000007941 */ /* 0x002fea0003800200 */
.L_x_27:
[----:B------:R-:W-:Y:S02]  /*1cb0*/  UIADD3 UR7, UPT, UPT, UR6, 0x1, URZ ;  /* 0x0000000106077890 */ /* 0x000fe4000fffe0ff */
[----:B------:R-:W-:Y:S02]  /*1cc0*/  UIADD3 UR34, UP1, UPT, UR44, 0x80, URZ ;  /* 0x000000802c227890 */ /* 0x000fe4000ff3e0ff */
[----:B------:R-:W-:Y:S02]  /*1cd0*/  UISETP.NE.AND UP0, UPT, UR7, 0xc, UPT ;  /* 0x0000000c0700788c */ /* 0x000fe4000bf05270 */
[----:B------:R-:W-:Y:S02]  /*1ce0*/  ULOP3.LUT UR25, UR25, 0xfefffff8, URZ, 0xc0, !UPT ;  /* 0xfefffff819197892 */ /* 0x000fe4000f8ec0ff */
[----:B------:R-:W-:Y:S02]  /*1cf0*/  USEL UR8, URZ, 0x1, UP0 ;  /* 0x00000001ff087887 */ /* 0x000fe40008000000 */
[----:B------:R-:W-:Y:S02]  /*1d00*/  USEL UR31, UR7, URZ, UP0 ;  /* 0x000000ff071f7287 */ /* 0x000fe40008000000 */
[----:B------:R-:W-:Y:S02]  /*1d10*/  ULOP3.LUT UR30, UR30, UR8, URZ, 0x3c, !UPT ;  /* 0x000000081e1e7292 */ /* 0x000fe4000f8e3cff */
[----:B------:R-:W-:Y:S02]  /*1d20*/  ULEA UR7, UR31, UR37, 0x3 ;  /* 0x000000251f077291 */ /* 0x000fe4000f8e18ff */
[----:B------:R-:W-:Y:S02]  /*1d30*/  ULEA UR8, UR6, UR37, 0xd ;  /* 0x0000002506087291 */ /* 0x000fe4000f8e68ff */
[----:B------:R-:W-:Y:S01]  /*1d40*/  USHF.L.U32 UR26, UR23, 0x5, URZ ;  /* 0x00000005171a7899 */ /* 0x000fe200080006ff */
[----:B--2---:R-:W-:Y:S01]  /*1d50*/  MOV R0, UR30 ;  /* 0x0000001e00007c02 */ /* 0x004fe20008000f00 */
[----:B------:R-:W-:Y:S02]  /*1d60*/  UIADD3.X UR35, UPT, UPT, URZ, UR45, URZ, UP1, !UPT ;  /* 0x0000002dff237290 */ /* 0x000fe40008ffe4ff */
[----:B------:R-:W-:Y:S01]  /*1d70*/  UIADD3 UR24, UPT, UPT, UR8, 0x8400, URZ ;  /* 0x0000840008187890 */ /* 0x000fe2000fffe0ff */
[----:B---3--:R-:W-:Y:S01]  /*1d80*/  SHF.L.U32 R3, R0, 0x1f, RZ ;  /* 0x0000001f00037819 */ /* 0x008fe200000006ff */
[----:B------:R-:W-:Y:S02]  /*1d90*/  UIADD3 UR32, UP0, UPT, UR44, 0x180, URZ ;  /* 0x000001802c207890 */ /* 0x000fe4000ff1e0ff */
[----:B------:R-:W-:Y:S01]  /*1da0*/  UIADD3 UR16, UPT, UPT, UR8, 0x20400, URZ ;  /* 0x0002040008107890 */ /* 0x000fe2000fffe0ff */
[----:B------:R3:W4:Y:S01]  /*1db0*/  SYNCS.PHASECHK.TRANS64.TRYWAIT P0, [UR7+0x60], R3 ;  /* 0x00006003ff0075a7 */ /* 0x0007220008001107 */
[----:B------:R-:W-:Y:S02]  /*1dc0*/  UIMAD UR7, UR20, UR14, UR4 ;  /* 0x0000000e140772a4 */ /* 0x000fe4000f8e0204 */
[----:B------:R-:W-:Y:S02]  /*1dd0*/  UIMAD UR6, UR21, UR15, UR5 ;  /* 0x0000000f150672a4 */ /* 0x000fe4000f8e0205 */
[----:B------:R-:W-:Y:S02]  /*1de0*/  UIADD3.X UR33, UPT, UPT, URZ, UR45, URZ, UP0, !UPT ;  /* 0x0000002dff217290 */ /* 0x000fe400087fe4ff */
[----:B------:R-:W-:Y:S02]  /*1df0*/  UPRMT UR6, UR7, 0x40, UR6 ;  /* 0x0000004007067896 */ /* 0x000fe40008000006 */
[----:B------:R-:W-:Y:S02]  /*1e00*/  UIADD3 UR38, UPT, UPT, UR20, 0x1, URZ ;  /* 0x0000000114267890 */ /* 0x000fe4000fffe0ff */
[----:B------:R-:W-:Y:S02]  /*1e10*/  UPRMT UR6, UR6, 0x5410, URZ ;  /* 0x0000541006067896 */ /* 0x000fe400080000ff */
[----:B------:R-:W-:Y:S02]  /*1e20*/  UISETP.NE.AND UP2, UPT, UR38, UR50, UPT ;  /* 0x000000322600728c */ /* 0x000fe4000bf45270 */
[----:B------:R-:W-:Y:S02]  /*1e30*/  UIADD3 UR8, UPT, UPT, UR8, 0x21400, URZ ;  /* 0x0002140008087890 */ /* 0x000fe4000fffe0ff */
[----:B------:R-:W-:Y:S02]  /*1e40*/  UIADD3 UR22, UPT, UPT, UR21, 0x1, URZ ;  /* 0x0000000115167890 */ /* 0x000fe4000fffe0ff */
[----:B------:R-:W-:Y:S02]  /*1e50*/  UIADD3 UR36, UPT, UPT, UR36, 0x1, URZ ;  /* 0x0000000124247890 */ /* 0x000fe4000fffe0ff */
[----:B------:R-:W-:Y:S01]  /*1e60*/  UIADD3 UR7, UPT, UPT, UR23, 0x1, URZ ;  /* 0x0000000117077890 */ /* 0x000fe2000fffe0ff */
[----:B------:R-:W-:Y:S01]  /*1e70*/  UMOV UR42, 0x0 ;  /* 0x00000000002a7882 */ /* 0x000fe20000000000 */
[----:B------:R-:W-:Y:S01]  /*1e80*/  UMOV UR43, 0x10000000 ;  /* 0x10000000002b7882 */ /* 0x000fe20000000000 */
[----:B------:R-:W-:Y:S01]  /*1e90*/  UMOV UR17, UR25 ;  /* 0x0000001900117c82 */ /* 0x000fe20008000000 */
[----:B------:R1:W-:Y:S01]  /*1ea0*/  UTMALDG.4D.IM2COL.2CTA [UR24], [UR34], UR6, desc[UR42] ;  /* 0x00002a18220073b4 */ /* 0x0003e20008259006 */
[----:B------:R-:W-:Y:S01]  /*1eb0*/  @UP2 UIADD3 UR22, UPT, UPT, UR21, URZ, URZ ;  /* 0x000000ff15162290 */ /* 0x000fe2000fffe0ff */
[----:B------:R-:W-:Y:S01]  /*1ec0*/  UMOV UR19, UR26 ;  /* 0x0000001a00137c82 */ /* 0x000fe20008000000 */
[----:B------:R-:W-:Y:S01]  /*1ed0*/  UMOV UR12, UR20 ;  /* 0x00000014000c7c82 */ /* 0x000fe20008000000 */
[----:B------:R-:W-:Y:S01]  /*1ee0*/  UMOV UR13, UR21 ;  /* 0x00000015000d7c82 */ /* 0x000fe20008000000 */
[----:B------:R-:W-:Y:S01]  /*1ef0*/  UMOV UR9, UR25 ;  /* 0x0000001900097c82 */ /* 0x000fe20008000000 */
[----:B------:R-:W-:Y:S01]  /*1f00*/  UMOV UR11, UR26 ;  /* 0x0000001a000b7c82 */ /* 0x000fe20008000000 */
[----:B------:R2:W-:Y:S01]  /*1f10*/  UTMALDG.4D.2CTA [UR16], [UR32], desc[UR42] ;  /* 0x00002a10200075b4 */ /* 0x0005e20008219000 */
[----:B------:R-:W-:Y:S01]  /*1f20*/  UISETP.NE.AND UP0, UPT, UR22, UR49, UPT ;  /* 0x000000311600728c */ /* 0x000fe2000bf05270 */
[----:B------:R3:W-:Y:S10]  /*1f30*/  UTMALDG.4D.2CTA [UR8], [UR32], desc[UR42] ;  /* 0x00002a08200075b4 */ /* 0x0007f40008219000 */
[----:B------:R-:W-:Y:S07]  /*1f40*/  @UP0 UIADD3 UR7, UPT, UPT, UR23, URZ, URZ ;  /* 0x000000ff17070290 */ /* 0x000fee000fffe0ff */
[----:B------:R-:W-:Y:S01]  /*1f50*/  UMOV UR23, UR7 ;  /* 0x0000000700177c82 */ /* 0x000fe20008000000 */
[----:B-1----:R-:W-:Y:S01]  /*1f60*/  UMOV UR6, UR31 ;  /* 0x0000001f00067c82 */ /* 0x002fe20008000000 */
[----:B--2---:R-:W-:Y:S02]  /*1f70*/  USEL UR21, UR22, URZ, UP0 ;  /* 0x000000ff16157287 */ /* 0x004fe40008000000 */
[----:B------:R-:W-:Y:S02]  /*1f80*/  UISETP.NE.AND UP0, UPT, UR36, UR41, UPT ;  /* 0x000000292400728c */ /* 0x000fe4000bf05270 */
[----:B------:R-:W-:Y:S07]  /*1f90*/  USEL UR20, UR38, URZ, UP2 ;  /* 0x000000ff26147287 */ /* 0x000fee0009000000 */
[----:B---3--:R-:W-:Y:S05]  /*1fa0*/  BRA.U UP0, `(.L_x_29) ;  /* 0xfffffffd00007547 */ /* 0x008fea000b83ffff */
.L_x_23:
[----:B------:R-:W-:Y:S01]  /*1fb0*/  ULEA UR4, UR31, UR37, 0x3 ;  /* 0x000000251f047291 */ /* 0x000fe2000f8e18ff */
[----:B-1----:R-:W-:Y:S01]  /*1fc0*/  MOV R0, UR30 ;  /* 0x0000001e00007c02 */ /* 0x002fe20008000f00 */
[----:B------:R-:W-:Y:S01]  /*1fd0*/  @!P1 SYNCS.ARRIVE.TRANS64.A1T0 RZ, [UR37+0x108], RZ ;  /* 0x000108ffffff99a7 */ /* 0x000fe20008100025 */
[----:B------:R-:W-:Y:S02]  /*1fe0*/  UISETP.GE.AND UP0, UPT, UR51, 0x1, UPT ;  /* 0x000000013300788c */ /* 0x000fe4000bf06270 */
[----:B------:R-:W-:-:S04]  /*1ff0*/  SHF.L.U32 R0, R0, 0x1f, RZ ;  /* 0x0000001f00007819 */ /* 0x000fc800000006ff */
[----:B--2-4-:R1:W2:Y:S03]  /*2000*/  SYNCS.PHASECHK.TRANS64.TRYWAIT P0, [UR4+0x60], R0 ;  /* 0x00006000ff0075a7 */ /* 0x0142a60008001104 */
[----:B------:R-:W-:Y:S05]  /*2010*/  BRA.U !UP0, `(.L_x_30) ;  /* 0x0000000508747547 */ /* 0x000fea000b800000 */
[----:B------:R-:W3:Y:S01]  /*2020*/  LDCU.128 UR8, c[0x0][0x480] ;  /* 0x00009000ff0877ac */ /* 0x000ee20008000c00 */
[----:B------:R-:W4:Y:S01]  /*2030*/  LDCU.64 UR12, c[0x0][0x490] ;  /* 0x00009200ff0c77ac */ /* 0x000f220008000a00 */
[----:B------:R-:W1:Y:S01]  /*2040*/  LDCU.64 UR16, c[0x0][0x4b0] ;  /* 0x00009600ff1077ac */ /* 0x000e620008000a00 */
[----:B------:R-:W1:Y:S01]  /*2050*/  LDCU UR49, c[0x0][0x38c] ;  /* 0x00007180ff3177ac */ /* 0x000e620008000800 */
[----:B------:R-:W1:Y:S01]  /*2060*/  LDCU.64 UR14, c[0x0][0x4b8] ;  /* 0x00009700ff0e77ac */ /* 0x000e620008000a00 */
[----:B---3--:R-:W-:Y:S02]  /*2070*/  UIMAD.WIDE.U32 UR4, UR46, UR9, URZ ;  /* 0x000000092e0472a5 */ /* 0x008fe4000f8e00ff */
[----:B------:R-:W-:Y:S02]  /*2080*/  UISETP.NE.AND UP0, UPT, UR8, 0x1, UPT ;  /* 0x000000010800788c */ /* 0x000fe4000bf05270 */
[----:B------:R-:W-:Y:S01]  /*2090*/  UIADD3 UR41, UPT, UPT, UR51, UR41, URZ ;  /* 0x0000002933297290 */ /* 0x000fe2000fffe0ff */
[----:B------:R-:W-:-:S02]  /*20a0*/  UMOV UR38, UR51 ;  /* 0x0000003300267c82 */ /* 0x000fc40008000000 */
[----:B------:R-:W-:Y:S02]  /*20b0*/  UMOV UR4, UR5 ;  /* 0x0000000500047c82 */ /* 0x000fe40008000000 */
[----:B------:R-:W-:Y:S02]  /*20c0*/  USHF.R.U32.HI UR4, URZ, UR10, UR4 ;  /* 0x0000000aff047299 */ /* 0x000fe40008011604 */
[----:B------:R-:W-:Y:S02]  /*20d0*/  UIADD3 UR10, UPT, UPT, UR18, 0x20, URZ ;  /* 0x00000020120a7890 */ /* 0x000fe4000fffe0ff */
[----:B------:R-:W-:Y:S02]  /*20e0*/  USEL UR4, UR46, UR4, !UP0 ;  /* 0x000000042e047287 */ /* 0x000fe4000c000000 */
[----:B------:R-:W-:Y:S02]  /*20f0*/  UISETP.NE.AND UP0, UPT, UR11, 0x1, UPT ;  /* 0x000000010b00788c */ /* 0x000fe4000bf05270 */
[----:B----4-:R-:W-:-:S07]  /*2100*/  UIMAD.WIDE.U32 UR6, UR4, UR12, URZ ;  /* 0x0000000c040672a5 */ /* 0x010fce000f8e00ff */
[----:B------:R-:W-:Y:S02]  /*2110*/  UMOV UR5, UR7 ;  /* 0x0000000700057c82 */ /* 0x000fe40008000000 */
[----:B------:R-:W-:Y:S01]  /*2120*/  USHF.R.U32.HI UR5, URZ, UR13, UR5 ;  /* 0x0000000dff057299 */ /* 0x000fe20008011605 */
[----:B------:R-:W1:Y:S03]  /*2130*/  LDCU.64 UR12, c[0x0][0x4d0] ;  /* 0x00009a00ff0c77ac */ /* 0x000e660008000a00 */
[----:B------:R-:W-:Y:S02]  /*2140*/  USEL UR29, UR4, UR5, !UP0 ;  /* 0x00000005041d7287 */ /* 0x000fe4000c000000 */
[----:B------:R-:W-:Y:S02]  /*2150*/  UIADD3 UR5, UPT, UPT, -UR4, URZ, URZ ;  /* 0x000000ff04057290 */ /* 0x000fe4000fffe1ff */
[----:B------:R-:W-:-:S02]  /*2160*/  UIADD3 UR6, UPT, UPT, -UR29, URZ, URZ ;  /* 0x000000ff1d067290 */ /* 0x000fc4000fffe1ff */
[----:B------:R-:W-:Y:S02]  /*2170*/  UIMAD UR27, UR8, UR5, UR46 ;  /* 0x00000005081b72a4 */ /* 0x000fe4000f8e022e */
[----:B------:R-:W-:Y:S01]  /*2180*/  UIMAD UR6, UR11, UR6, UR4 ;  /* 0x000000060b0672a4 */ /* 0x000fe2000f8e0204 */
[----:B------:R-:W3:Y:S03]  /*2190*/  LDCU UR46, c[0x0][0x390] ;  /* 0x00007200ff2e77ac */ /* 0x000ee60008000800 */
[----:B-1----:R-:W-:Y:S01]  /*21a0*/  UIMAD UR28, UR6, UR17, UR13 ;  /* 0x00000011061c72a4 */ /* 0x002fe2000f8e020d */
[----:B------:R-:W1:Y:S01]  /*21b0*/  LDCU.64 UR4, c[0x0][0x4d8] ;  /* 0x00009b00ff0477ac */ /* 0x000e620008000a00 */
[----:B------:R-:W-:Y:S01]  /*21c0*/  UIMAD UR27, UR27, UR16, UR12 ;  /* 0x000000101b1b72a4 */ /* 0x000fe2000f8e020c */
[----:B------:R-:W-:-:S11]  /*21d0*/  UMOV UR6, UR31 ;  /* 0x0000001f00067c82 */ /* 0x000fd60008000000 */
.L_x_36:
[----:B------:R-:W-:Y:S01]  /*21e0*/  @!P3 MOV R3, 0x8000 ;  /* 0x000080000003b802 */ /* 0x000fe20000000f00 */
[----:B------:R-:W-:Y:S01]  /*21f0*/  ULEA UR25, UR6, UR37, 0x3 ;  /* 0x0000002506197291 */ /* 0x000fe2000f8e18ff */
[----:B-12---:R-:W-:Y:S11]  /*2200*/  @P0 BRA `(.L_x_31) ;  /* 0x0000000000100947 */ /* 0x006ff60003800000 */
[----:B------:R-:W-:Y:S04]  /*2210*/  MOV R0, UR30 ;  /* 0x0000001e00007c02 */ /* 0x000fe80008000f00 */
[----:B------:R-:W-:Y:S04]  /*2220*/  SHF.L.U32 R5, R0, 0x1f, RZ ;  /* 0x0000001f00057819 */ /* 0x000fe800000006ff */
[----:B------:R-:W2:Y:S02]  /*2230*/  SYNCS.PHASECHK.TRANS64.TRYWAIT P0, [UR25+0x60], R5 ;  /* 0x00006005ff0075a7 */ /* 0x000ea40008001119 */
[----:B--2---:R-:W-:Y:S05]  /*2240*/  @!P0 BRA `(.L_x_32) ;  /* 0x0000007800248947 */ /* 0x004fea0003800000 */
.L_x_31:
[----:B------:R4:W-:Y:S01]  /*2250*/  @!P3 SYNCS.ARRIVE.TRANS64 RZ, [UR25], R3 ;  /* 0x00000003ffffb9a7 */ /* 0x0009e20008000019 */
[----:B------:R-:W-:Y:S04]  /*2260*/  ULOP3.LUT UR7, UR40, 0x2, URZ, 0xfc, !UPT ;  /* 0x0000000228077892 */ /* 0x000fe8000f8efcff */
[----:B------:R-:W-:Y:S09]  /*2270*/  UISETP.NE.AND UP0, UPT, UR7, 0x2, UPT ;  /* 0x000000020700788c */ /* 0x000ff2000bf05270 */
[----:B------:R-:W-:Y:S05]  /*2280*/  BRA.U UP0, `(.L_x_33) ;  /* 0x0000000100047547 */ /* 0x000fea000b800000 */
[----:B-1-3--:R-:W-:Y:S05]  /*2290*/  BPT.TRAP 0x1 ;  /* 0x000000040000795c */ /* 0x00afea0000300000 */
.L_x_33:
[----:B------:R-:W-:Y:S04]  /*22a0*/  BSSY.RECONVERGENT B0, `(.L_x_34) ;  /* 0x0000003000007945 */ /* 0x000fe80003800200 */
[----:B------:R-:W-:Y:S05]  /*22b0*/  @P2 BRA `(.L_x_35) ;  /* 0x0000000000042947 */ /* 0x000fea0003800000 */
[----:B-1-3--:R-:W-:Y:S05]  /*22c0*/  BPT.TRAP 0x1 ;  /* 0x000000040000795c */ /* 0x00afea0000300000 */
.L_x_35:
[----:B-1-3--:R-:W-:Y:S05]  /*22d0*/  BSYNC.RECONVERGENT B0 ;  /* 0x0000000000007941 */ /* 0x00afea0003800200 */
.L_x_34:
        /* <DEDUP_REMOVED lines=13> */
[----:B----4-:R-:W-:Y:S01]  /*23b0*/  SHF.L.U32 R3, R0, 0x1f, RZ ;  /* 0x0000001f00037819 */ /* 0x010fe200000006ff */
[----:B------:R-:W-:Y:S02]  /*23c0*/  UIADD3 UR32, UP0, UPT, UR44, 0x180, URZ ;  /* 0x000001802c207890 */ /* 0x000fe4000ff1e0ff */
[----:B------:R-:W-:Y:S01]  /*23d0*/  UIADD3 UR16, UPT, UPT, UR8, 0x20400, URZ ;  /* 0x0002040008107890 */ /* 0x000fe2000fffe0ff */
[----:B------:R4:W1:Y:S01]  /*23e0*/  SYNCS.PHASECHK.TRANS64.TRYWAIT P0, [UR7+0x60], R3 ;  /* 0x00006003ff0075a7 */ /* 0x0008620008001107 */
        /* <DEDUP_REMOVED lines=16> */
[----:B------:R-:W-:Y:S02]  /*24f0*/  UMOV UR12, UR20 ;  /* 0x00000014000c7c82 */ /* 0x000fe40008000000 */
[----:B------:R-:W-:Y:S01]  /*2500*/  UISETP.NE.AND UP0, UPT, UR22, UR46, UPT ;  /* 0x0000002e1600728c */ /* 0x000fe2000bf05270 */
[----:B------:R-:W-:Y:S01]  /*2510*/  UMOV UR13, UR21 ;  /* 0x00000015000d7c82 */ /* 0x000fe20008000000 */
[----:B------:R3:W-:Y:S01]  /*2520*/  UTMALDG.4D.2CTA [UR16], [UR32], desc[UR42] ;  /* 0x00002a10200075b4 */ /* 0x0007e20008219000 */
[----:B------:R-:W-:Y:S01]  /*2530*/  UMOV UR9, UR25 ;  /* 0x0000001900097c82 */ /* 0x000fe20008000000 */
[----:B------:R-:W-:Y:S07]  /*2540*/  UMOV UR11, UR26 ;  /* 0x0000001a000b7c82 */ /* 0x000fee0008000000 */
[----:B------:R-:W-:Y:S01]  /*2550*/  @UP0 UIADD3 UR7, UPT, UPT, UR23, URZ, URZ ;  /* 0x000000ff17070290 */ /* 0x000fe2000fffe0ff */
[----:B------:R4:W-:Y:S06]  /*2560*/  UTMALDG.4D.2CTA [UR8], [UR32], desc[UR42] ;  /* 0x00002a08200075b4 */ /* 0x0009ec0008219000 */
[----:B------:R-:W-:Y:S01]  /*2570*/  UMOV UR23, UR7 ;  /* 0x0000000700177c82 */ /* 0x000fe20008000000 */
[----:B--2---:R-:W-:Y:S02]  /*2580*/  UIADD3 UR6, UPT, UPT, UR38, -0x1, URZ ;  /* 0xffffffff26067890 */ /* 0x004fe4000fffe0ff */
[----:B---3--:R-:W-:Y:S02]  /*2590*/  USEL UR21, UR22, URZ, UP0 ;  /* 0x000000ff16157287 */ /* 0x008fe40008000000 */
[----:B------:R-:W-:Y:S02]  /*25a0*/  UISETP.GT.U32.AND UP0, UPT, UR38, 0x1, UPT ;  /* 0x000000012600788c */ /* 0x000fe4000bf04070 */
[----:B------:R-:W-:Y:S01]  /*25b0*/  USEL UR20, UR36, URZ, UP1 ;  /* 0x000000ff24147287 */ /* 0x000fe20008800000 */
[----:B------:R-:W-:Y:S01]  /*25c0*/  UMOV UR38, UR6 ;  /* 0x0000000600267c82 */ /* 0x000fe20008000000 */
[----:B------:R-:W-:Y:S05]  /*25d0*/  UMOV UR6, UR31 ;  /* 0x0000001f00067c82 */ /* 0x000fea0008000000 */
[----:B----4-:R-:W-:Y:S05]  /*25e0*/  BRA.U UP0, `(.L_x_36) ;  /* 0xfffffff900fc7547 */ /* 0x010fea000b83ffff */
.L_x_30:
[----:B------:R-:W-:Y:S01]  /*25f0*/  SHF.L.U32 R3, R2, 0x1f, RZ ;  /* 0x0000001f02037819 */ /* 0x000fe200000006ff */
[----:B------:R-:W-:-:S03]  /*2600*/  NOP ;  /* 0x0000000000007918 */ /* 0x000fc60000000000 */
[----:B-12---:R-:W1:Y:S02]  /*2610*/  SYNCS.PHASECHK.TRANS64.TRYWAIT P0, [UR37+0x110], R3 ;  /* 0x00011003ff0075a7 */ /* 0x006e640008001125 */
[----:B-1----:R-:W-:Y:S05]  /*2620*/  @!P0 BRA `(.L_x_37) ;  /* 0x0000007400448947 */ /* 0x002fea0003800000 */
.L_x_154:
[----:B------:R-:W2:Y:S01]  /*2630*/  LDS.128 R4, [UR37+0x150] ;  /* 0x00015025ff047984 */ /* 0x000ea20008000c00 */
[----:B------:R-:W-:Y:S02]  /*2640*/  UIADD3 UR4, UPT, UPT, UR37, 0x118, URZ ;  /* 0x0000011825047890 */ /* 0x000fe4000fffe0ff */
[----:B------:R-:W-:Y:S01]  /*2650*/  UISETP.GE.AND UP0, UPT, UR39, 0x1, UPT ;  /* 0x000000012700788c */ /* 0x000fe2000bf06270 */
[----:B------:R-:W-:Y:S01]  /*2660*/  @!PT LDS RZ, [RZ] ;  /* 0x00000000fffff984 */ /* 0x000fe20000000800 */
[----:B------:R-:W-:Y:S01]  /*2670*/  @!PT LDS RZ, [RZ] ;  /* 0x00000000fffff984 */ /* 0x000fe20000000800 */
[----:B------:R-:W-:Y:S01]  /*2680*/  @!PT LDS RZ, [RZ] ;  /* 0x00000000fffff984 */ /* 0x000fe20000000800 */
[----:B------:R-:W-:Y:S01]  /*2690*/  @!PT LDS RZ, [RZ] ;  /* 0x00000000fffff984 */ /* 0x000fe20000000800 */
[----:B------:R3:W-:Y:S06]  /*26a0*/  MEMBAR.ALL.CTA ;  /* 0x0000000000007992 */ /* 0x0007ec0000008000 */
[----:B---3--:R-:W3:Y:S01]  /*26b0*/  FENCE.VIEW.ASYNC.S ;  /* 0x00000000000073c6 */ /* 0x008ee20000000000 */
[----:B------:R-:W-:-:S09]  /*26c0*/  UPRMT UR4, URZ, 0x654, UR4 ;  /* 0x00000654ff047896 */ /* 0x000fd20008000004 */
[----:B---3--:R-:W-:Y:S01]  /*26d0*/  SYNCS.ARRIVE.TRANS64.RED.A1T0 RZ, [UR4], RZ ;  /* 0x000000ffffff79a7 */ /* 0x008fe20008100404 */
[----:B--2---:R-:W-:-:S13]  /*26e0*/  LOP3.LUT P0, RZ, R6, 0x1, RZ, 0xc0, !PT ;  /* 0x0000000106ff7812 */ /* 0x004fda000780c0ff */
[----:B------:R-:W-:Y:S01]  /*26f0*/  VOTEU.ANY UP1, P0 ;  /* 0x0000000000ff7886 */ /* 0x000fe20000020100 */
[----:B------:R-:W-:-:S13]  /*2700*/  PLOP3.LUT P0, PT, PT, PT, UP1, 0x80, 0x8 ;  /* 0x000000000008781c */ /* 0x000fda0003f0f018 */
[----:B-1----:R-:W-:Y:S02]  /*2710*/  @P0 MOV R0, R4 ;  /* 0x0000000400000202 */ /* 0x002fe40000000f00 */
[----:B------:R-:W-:Y:S02]  /*2720*/  @P0 LOP3.LUT R4, R5, 0xffff, RZ, 0xc0, !PT ;  /* 0x0000ffff05040812 */ /* 0x000fe400078ec0ff */
[----:B------:R-:W-:Y:S02]  /*2730*/  @P0 R2UR UR6, R0 ;  /* 0x00000000000602ca */ /* 0x000fe400000e0000 */
[----:B------:R-:W-:-:S11]  /*2740*/  @P0 R2UR UR5, R4 ;  /* 0x00000000040502ca */ /* 0x000fd600000e0000 */
[----:B------:R-:W-:Y:S02]  /*2750*/  @UP1 UMOV UR48, UR6 ;  /* 0x0000000600301c82 */ /* 0x000fe40008000000 */
[----:B------:R-:W-:Y:S01]  /*2760*/  @UP1 UMOV UR47, UR5 ;  /* 0x00000005002f1c82 */ /* 0x000fe20008000000 */
[----:B------:R-:W-:Y:S05]  /*2770*/  BRA.U !UP0, `(.L_x_38) ;  /* 0x0000000108d47547 */ /* 0x000fea000b800000 */
[----:B------:R-:W1:Y:S01]  /*2780*/  LDCU.128 UR16, c[0x0][0xb10] ;  /* 0x00016200ff1077ac */ /* 0x000e620008000c00 */
[----:B------:R-:W2:Y:S01]  /*2790*/  LDCU UR21, c[0x0][0xb20] ;  /* 0x00016400ff1577ac */ /* 0x000ea20008000800 */
[----:B------:R-:W3:Y:S01]  /*27a0*/  LDCU UR20, c[0x0][0xb0c] ;  /* 0x00016180ff1477ac */ /* 0x000ee20008000800 */
[----:B------:R-:W4:Y:S01]  /*27b0*/  LDCU.64 UR8, c[0x0][0xb28] ;  /* 0x00016500ff0877ac */ /* 0x000f220008000a00 */
[----:B------:R-:W-:Y:S02]  /*27c0*/  UISETP.NE.AND UP3, UPT, UR39, 0x1, UPT ;  /* 0x000000012700788c */ /* 0x000fe4000bf65270 */
[----:B-1----:R-:W-:Y:S02]  /*27d0*/  UIMAD.WIDE.U32 UR4, UR52, UR19, URZ ;  /* 0x00000013340472a5 */ /* 0x002fe4000f8e00ff */
[----:B------:R-:W-:Y:S02]  /*27e0*/  UIMAD.WIDE.U32 UR6, UR54, UR16, URZ ;  /* 0x00000010360672a5 */ /* 0x000fe4000f8e00ff */
[----:B------:R-:W-:-:S02]  /*27f0*/  UISETP.NE.AND UP0, UPT, UR18, 0x1, UPT ;  /* 0x000000011200788c */ /* 0x000fc4000bf05270 */
[----:B------:R-:W-:Y:S01]  /*2800*/  UIMAD.WIDE.U32 UR14, UR47, UR19, URZ ;  /* 0x000000132f0e72a5 */ /* 0x000fe2000f8e00ff */
[----:B------:R-:W-:Y:S01]  /*2810*/  UMOV UR4, UR5 ;  /* 0x0000000500047c82 */ /* 0x000fe20008000000 */
[----:B---3--:R-:W-:Y:S02]  /*2820*/  UISETP.NE.AND UP2, UPT, UR20, 0x1, UPT ;  /* 0x000000011400788c */ /* 0x008fe4000bf45270 */
[----:B--2---:R-:W-:Y:S02]  /*2830*/  USHF.R.U32.HI UR5, URZ, UR21, UR4 ;  /* 0x00000015ff057299 */ /* 0x004fe40008011604 */
[----:B------:R-:W-:Y:S01]  /*2840*/  UIMAD.WIDE.U32 UR12, UR48, UR16, URZ ;  /* 0x00000010300c72a5 */ /* 0x000fe2000f8e00ff */
[----:B------:R-:W-:Y:S01]  /*2850*/  UMOV UR4, UR7 ;  /* 0x0000000700047c82 */ /* 0x000fe20008000000 */
[----:B------:R-:W-:Y:S02]  /*2860*/  USEL UR5, UR52, UR5, !UP0 ;  /* 0x0000000534057287 */ /* 0x000fe4000c000000 */
[----:B------:R-:W-:-:S02]  /*2870*/  USHF.R.U32.HI UR4, URZ, UR17, UR4 ;  /* 0x00000011ff047299 */ /* 0x000fc40008011604 */
[----:B----4-:R-:W-:Y:S02]  /*2880*/  UIMAD.WIDE.U32 UR10, UR5, UR8, URZ ;  /* 0x00000008050a72a5 */ /* 0x010fe4000f8e00ff */
[----:B------:R-:W-:Y:S01]  /*2890*/  USEL UR6, UR54, UR4, !UP2 ;  /* 0x0000000436067287 */ /* 0x000fe2000d000000 */
[----:B------:R-:W-:Y:S02]  /*28a0*/  UMOV UR12, UR13 ;  /* 0x0000000d000c7c82 */ /* 0x000fe40008000000 */
[----:B------:R-:W-:Y:S01]  /*28b0*/  UMOV UR4, UR15 ;  /* 0x0000000f00047c82 */ /* 0x000fe20008000000 */
[----:B------:R-:W-:Y:S01]  /*28c0*/  UIMAD.WIDE.U32 UR14, UR6, UR8, URZ ;  /* 0x00000008060e72a5 */ /* 0x000fe2000f8e00ff */
[----:B------:R-:W-:Y:S01]  /*28d0*/  UMOV UR10, UR11 ;  /* 0x0000000b000a7c82 */ /* 0x000fe20008000000 */
[----:B------:R-:W-:Y:S02]  /*28e0*/  USHF.R.U32.HI UR4, URZ, UR21, UR4 ;  /* 0x00000015ff047299 */ /* 0x000fe40008011604 */
[----:B------:R-:W-:-:S03]  /*28f0*/  @UP3 USHF.R.U32.HI UR5, URZ, UR9, UR10 ;  /* 0x00000009ff053299 */ /* 0x000fc6000801160a */
[----:B------:R-:W-:Y:S01]  /*2900*/  UMOV UR14, UR15 ;  /* 0x0000000f000e7c82 */ /* 0x000fe20008000000 */
[----:B------:R-:W-:Y:S02]  /*2910*/  USHF.R.U32.HI UR17, URZ, UR17, UR12 ;  /* 0x00000011ff117299 */ /* 0x000fe4000801160c */
[----:B------:R-:W-:Y:S02]  /*2920*/  USEL UR4, UR47, UR4, !UP0 ;  /* 0x000000042f047287 */ /* 0x000fe4000c000000 */
[----:B------:R-:W-:Y:S02]  /*2930*/  @UP3 USHF.R.U32.HI UR6, URZ, UR9, UR14 ;  /* 0x00000009ff063299 */ /* 0x000fe4000801160e */
[----:B------:R-:W-:Y:S02]  /*2940*/  UIMAD UR7, UR39, UR5, URZ ;  /* 0x00000005270772a4 */ /* 0x000fe4000f8e02ff */
[----:B------:R-:W-:Y:S02]  /*2950*/  USEL UR5, UR48, UR17, !UP2 ;  /* 0x0000001130057287 */ /* 0x000fe4000d000000 */
[----:B------:R-:W-:-:S02]  /*2960*/  UIMAD UR12, UR39, UR6, URZ ;  /* 0x00000006270c72a4 */ /* 0x000fc4000f8e02ff */
[----:B------:R-:W-:Y:S02]  /*2970*/  UISETP.GE.AND UP0, UPT, UR4, UR7, UPT ;  /* 0x000000070400728c */ /* 0x000fe4000bf06270 */
[----:B------:R-:W-:Y:S02]  /*2980*/  UIMAD.WIDE.U32 UR10, UR4, UR8, URZ ;  /* 0x00000008040a72a5 */ /* 0x000fe4000f8e00ff */
[----:B------:R-:W-:Y:S02]  /*2990*/  UISETP.GE.OR UP0, UPT, UR5, UR12, UP0 ;  /* 0x0000000c0500728c */ /* 0x000fe40008706670 */
[----:B------:R-:W-:Y:S02]  /*29a0*/  UIMAD.WIDE.U32 UR12, UR5, UR8, URZ ;  /* 0x00000008050c72a5 */ /* 0x000fe4000f8e00ff */
[----:B------:R-:W-:Y:S01]  /*29b0*/  UIADD3 UR10, UPT, UPT, -UR4, URZ, URZ ;  /* 0x000000ff040a7290 */ /* 0x000fe2000fffe1ff */
[----:B------:R-:W-:Y:S01]  /*29c0*/  UMOV UR8, UR11 ;  /* 0x0000000b00087c82 */ /* 0x000fe20008000000 */
[----:B------:R-:W-:-:S02]  /*29d0*/  UIADD3 UR11, UPT, UPT, -UR5, URZ, URZ ;  /* 0x000000ff050b7290 */ /* 0x000fc4000fffe1ff */
[----:B------:R-:W-:-:S03]  /*29e0*/  USHF.R.U32.HI UR8, URZ, UR9, UR8 ;  /* 0x00000009ff087299 */ /* 0x000fc60008011608 */
[----:B------:R-:W-:Y:S01]  /*29f0*/  @!UP0 UMOV UR7, UR13 ;  /* 0x0000000d00078c82 */ /* 0x000fe20008000000 */
[----:B------:R-:W-:Y:S02]  /*2a00*/  UIMAD UR10, UR18, UR10, UR47 ;  /* 0x0000000a120a72a4 */ /* 0x000fe4000f8e022f */
[----:B------:R-:W-:Y:S02]  /*2a10*/  USEL UR8, UR4, UR8, !UP3 ;  /* 0x0000000804087287 */ /* 0x000fe4000d800000 */
[----:B------:R-:W-:Y:S02]  /*2a20*/  @!UP0 USHF.R.U32.HI UR7, URZ, UR9, UR7 ;  /* 0x00000009ff078299 */ /* 0x000fe40008011607 */
[----:B------:R-:W-:Y:S02]  /*2a30*/  UIADD3 UR9, UPT, UPT, -UR8, URZ, URZ ;  /* 0x000000ff08097290 */ /* 0x000fe4000fffe1ff */
[----:B------:R-:W-:Y:S02]  /*2a40*/  @!UP0 USEL UR7, UR5, UR7, !UP3 ;  /* 0x0000000705078287 */ /* 0x000fe4000d800000 */
[----:B------:R-:W-:-:S02]  /*2a50*/  UIMAD UR9, UR39, UR9, UR4 ;  /* 0x00000009270972a4 */ /* 0x000fc4000f8e0204 */
[----:B------:R-:W-:Y:S02]  /*2a60*/  @!UP0 UIADD3 UR8, UPT, UPT, UR8, -UR7, URZ ;  /* 0x8000000708088290 */ /* 0x000fe4000fffe0ff */
[----:B------:R-:W-:Y:S02]  /*2a70*/  @!UP0 UIMAD UR7, UR9, UR6, UR7 ;  /* 0x00000006090782a4 */ /* 0x000fe4000f8e0207 */
[----:B------:R-:W-:Y:S02]  /*2a80*/  @!UP0 UIMAD UR4, UR39, UR8, UR5 ;  /* 0x00000008270482a4 */ /* 0x000fe4000f8e0205 */
[----:B------:R-:W-:Y:S02]  /*2a90*/  UIMAD UR6, UR20, UR11, UR48 ;  /* 0x0000000b140672a4 */ /* 0x000fe4000f8e0230 */
[----:B------:R-:W-:Y:S01]  /*2aa0*/  UIMAD UR47, UR4, UR18, UR10 ;  /* 0x00000012042f72a4 */ /* 0x000fe2000f8e020a */
[----:B------:R-:W-:Y:S02]  /*2ab0*/  @!UP0 UMOV UR5, UR7 ;  /* 0x0000000700058c82 */ /* 0x000fe40008000000 */
[----:B------:R-:W-:-:S12]  /*2ac0*/  UIMAD UR48, UR5, UR20, UR6 ;  /* 0x00000014053072a4 */ /* 0x000fd8000f8e0206 */
.L_x_38:
[----:B------:R-:W1:Y:S02]  /*2ad0*/  LDCU UR4, c[0x0][0xb30] ;  /* 0x00016600ff0477ac */ /* 0x000e640008000800 */
[----:B-1----:R-:W-:-:S09]  /*2ae0*/  UISETP.NE.AND UP0, UPT, UR4, 0x1, UPT ;  /* 0x000000010400788c */ /* 0x002fd2000bf05270 */
[----:B------:R-:W-:Y:S05]  /*2af0*/  BRA.U UP0, `(.L_x_39) ;  /* 0x0000000100447547 */ /* 0x000fea000b800000 */
[----:B------:R-:W1:Y:S01]  /*2b00*/  LDCU.128 UR8, c[0x0][0xb10] ;  /* 0x00016200ff0877ac */ /* 0x000e620008000c00 */
[----:B------:R-:W2:Y:S01]  /*2b10*/  LDCU UR12, c[0x0][0xb0c] ;  /* 0x00016180ff0c77ac */ /* 0x000ea20008000800 */
[----:B------:R-:W3:Y:S01]  /*2b20*/  LDCU UR13, c[0x0][0xb20] ;  /* 0x00016400ff0d77ac */ /* 0x000ee20008000800 */
[----:B-1----:R-:W-:Y:S02]  /*2b30*/  UIMAD.WIDE.U32 UR6, UR48, UR8, URZ ;  /* 0x00000008300672a5 */ /* 0x002fe4000f8e00ff */
[----:B------:R-:W-:Y:S02]  /*2b40*/  UIMAD.WIDE.U32 UR4, UR47, UR11, URZ ;  /* 0x0000000b2f0472a5 */ /* 0x000fe4000f8e00ff */
[----:B--2---:R-:W-:Y:S02]  /*2b50*/  UISETP.NE.AND UP2, UPT, UR12, 0x1, UPT ;  /* 0x000000010c00788c */ /* 0x004fe4000bf45270 */
[----:B------:R-:W-:Y:S01]  /*2b60*/  UISETP.NE.AND UP0, UPT, UR10, 0x1, UPT ;  /* 0x000000010a00788c */ /* 0x000fe2000bf05270 */
[----:B------:R-:W-:-:S02]  /*2b70*/  UMOV UR6, UR7 ;  /* 0x0000000700067c82 */ /* 0x000fc40008000000 */
[----:B------:R-:W-:Y:S01]  /*2b80*/  UMOV UR4, UR5 ;  /* 0x0000000500047c82 */ /* 0x000fe20008000000 */
[----:B------:R-:W-:Y:S02]  /*2b90*/  USHF.R.U32.HI UR6, URZ, UR9, UR6 ;  /* 0x00000009ff067299 */ /* 0x000fe40008011606 */
[----:B---3--:R-:W-:Y:S02]  /*2ba0*/  USHF.R.U32.HI UR4, URZ, UR13, UR4 ;  /* 0x0000000dff047299 */ /* 0x008fe40008011604 */
[----:B------:R-:W-:Y:S02]  /*2bb0*/  USEL UR5, UR48, UR6, !UP2 ;  /* 0x0000000630057287 */ /* 0x000fe4000d000000 */
[----:B------:R-:W-:-:S04]  /*2bc0*/  USEL UR4, UR47, UR4, !UP0 ;  /* 0x000000042f047287 */ /* 0x000fc8000c000000 */
[----:B------:R-:W-:Y:S02]  /*2bd0*/  UIADD3 UR6, UPT, UPT, UR5, -UR4, URZ ;  /* 0x8000000405067290 */ /* 0x000fe4000fffe0ff */
[----:B------:R-:W-:Y:S02]  /*2be0*/  UIADD3 UR4, UPT, UPT, -UR5, UR4, URZ ;  /* 0x0000000405047290 */ /* 0x000fe4000fffe1ff */
[----:B------:R-:W-:Y:S02]  /*2bf0*/  UIMAD UR47, UR6, UR10, UR47 ;  /* 0x0000000a062f72a4 */ /* 0x000fe4000f8e022f */
[----:B------:R-:W-:-:S12]  /*2c00*/  UIMAD UR48, UR4, UR12, UR48 ;  /* 0x0000000c043072a4 */ /* 0x000fd8000f8e0230 */
.L_x_39:
[----:B------:R-:W-:Y:S01]  /*2c10*/  R2UR UR5, R65 ;  /* 0x00000000410572ca */ /* 0x000fe200000e0000 */
[----:B------:R-:W-:Y:S01]  /*2c20*/  UMOV UR36, UR41 ;  /* 0x0000002900247c82 */ /* 0x000fe20008000000 */
[----:B------:R-:W-:Y:S02]  /*2c30*/  R2UR UR4, R64 ;  /* 0x00000000400472ca */ /* 0x000fe400000e0000 */
[----:B------:R-:W-:Y:S02]  /*2c40*/  PLOP3.LUT P1, PT, PT, PT, PT, 0x80, 0x8 ;  /* 0x000000000008781c */ /* 0x000fe40003f2f070 */
[----:B------:R-:W-:-:S07]  /*2c50*/  LOP3.LUT R2, R2, 0x1, RZ, 0x3c, !PT ;  /* 0x0000000102027812 */ /* 0x000fce00078e3cff */
[----:B------:R-:W-:Y:S02]  /*2c60*/  UIADD3 UR49, UPT, UPT, UR48, UR5, URZ ;  /* 0x0000000530317290 */ /* 0x000fe4000fffe0ff */
[----:B------:R-:W-:Y:S01]  /*2c70*/  UIADD3 UR20, UPT, UPT, UR47, UR4, URZ ;  /* 0x000000042f147290 */ /* 0x000fe2000fffe0ff */
[----:B------:R-:W-:Y:S11]  /*2c80*/  BRA.U UP1, `(.L_x_40) ;  /* 0xffffffed01107547 */ /* 0x000ff6000b83ffff */
[----:B------:R-:W-:Y:S01]  /*2c90*/  UIADD3 UR37, UPT, UPT, UR37, 0x60, URZ ;  /* 0x0000006025257890 */ /* 0x000fe2000fffe0ff */
[----:B------:R-:W-:-:S03]  /*2ca0*/  MOV R3, UR30 ;  /* 0x0000001e00037c02 */ /* 0x000fc60008000f00 */
[----:B------:R-:W-:Y:S01]  /*2cb0*/  ULEA UR4, UR31, UR37, 0x3 ;  /* 0x000000251f047291 */ /* 0x000fe2000f8e18ff */
[----:B------:R-:W-:-:S08]  /*2cc0*/  SHF.L.U32 R3, R3, 0x1f, RZ ;  /* 0x0000001f03037819 */ /* 0x000fd000000006ff */
[----:B------:R-:W1:Y:S02]  /*2cd0*/  SYNCS.PHASECHK.TRANS64.TRYWAIT P0, [UR4], R3 ;  /* 0x00000003ff0075a7 */ /* 0x000e640008001104 */
[----:B-1----:R-:W-:Y:S05]  /*2ce0*/  @!P0 BRA `(.L_x_41) ;  /* 0x0000006c00ac8947 */ /* 0x002fea0003800000 */
.L_x_156:
[----:B------:R-:W-:-:S04]  /*2cf0*/  UIADD3 UR4, UPT, UPT, UR31, 0x1, URZ ;  /* 0x000000011f047890 */ /* 0x000fc8000fffe0ff */
[----:B------:R-:W-:-:S04]  /*2d00*/  UISETP.NE.AND UP0, UPT, UR4, 0xc, UPT ;  /* 0x0000000c0400788c */ /* 0x000fc8000bf05270 */
[----:B------:R-:W-:Y:S02]  /*2d10*/  USEL UR5, URZ, 0x1, UP0 ;  /* 0x00000001ff057887 */ /* 0x000fe40008000000 */
[----:B------:R-:W-:Y:S02]  /*2d20*/  USEL UR4, UR4, URZ, UP0 ;  /* 0x000000ff04047287 */ /* 0x000fe40008000000 */
[----:B------:R-:W-:Y:S02]  /*2d30*/  ULOP3.LUT UR6, UR30, UR5, URZ, 0x3c, !UPT ;  /* 0x000000051e067292 */ /* 0x000fe4000f8e3cff */
[----:B------:R-:W-:-:S04]  /*2d40*/  ULEA UR5, UR4, UR37, 0x3 ;  /* 0x0000002504057291 */ /* 0x000fc8000f8e18ff */
[----:B-1----:R-:W-:-:S04]  /*2d50*/  MOV R3, UR6 ;  /* 0x0000000600037c02 */ /* 0x002fc80008000f00 */
[----:B------:R-:W-:-:S04]  /*2d60*/  SHF.L.U32 R3, R3, 0x1f, RZ ;  /* 0x0000001f03037819 */ /* 0x000fc800000006ff */
[----:B------:R-:W1:Y:S02]  /*2d70*/  SYNCS.PHASECHK.TRANS64.TRYWAIT P0, [UR5], R3 ;  /* 0x00000003ff0075a7 */ /* 0x000e640008001105 */
[----:B-1----:R-:W-:Y:S05]  /*2d80*/  @!P0 BRA `(.L_x_42) ;  /* 0x0000006c009c8947 */ /* 0x002fea0003800000 */
.L_x_158:
        /* <DEDUP_REMOVED lines=10> */
.L_x_160:
        /* <DEDUP_REMOVED lines=10> */
.L_x_162:
        /* <DEDUP_REMOVED lines=10> */
.L_x_164:
        /* <DEDUP_REMOVED lines=10> */
.L_x_166:
        /* <DEDUP_REMOVED lines=10> */
.L_x_168:
        /* <DEDUP_REMOVED lines=10> */
.L_x_170:
        /* <DEDUP_REMOVED lines=10> */
.L_x_172:
        /* <DEDUP_REMOVED lines=10> */
.L_x_174:
        /* <DEDUP_REMOVED lines=10> */
.L_x_176:
[----:B------:R-:W-:-:S04]  /*3330*/  UIADD3 UR4, UPT, UPT, UR4, 0x1, URZ ;  /* 0x0000000104047890 */ /* 0x000fc8000fffe0ff */
[----:B------:R-:W-:-:S04]  /*3340*/  UISETP.NE.AND UP0, UPT, UR4, 0xc, UPT ;  /* 0x0000000c0400788c */ /* 0x000fc8000bf05270 */
[----:B------:R-:W-:Y:S02]  /*3350*/  USEL UR5, URZ, 0x1, UP0 ;  /* 0x00000001ff057887 */ /* 0x000fe40008000000 */
[----:B------:R-:W-:Y:S02]  /*3360*/  USEL UR4, UR4, URZ, UP0 ;  /* 0x000000ff04047287 */ /* 0x000fe40008000000 */
[----:B------:R-:W-:Y:S02]  /*3370*/  ULOP3.LUT UR5, UR6, UR5, URZ, 0x3c, !UPT ;  /* 0x0000000506057292 */ /* 0x000fe4000f8e3cff */
[----:B------:R-:W-:-:S04]  /*3380*/  ULEA UR4, UR4, UR37, 0x3 ;  /* 0x0000002504047291 */ /* 0x000fc8000f8e18ff */
[----:B------:R-:W-:Y:S02]  /*3390*/  IMAD.U32 R2, RZ, RZ, UR5 ;  /* 0x00000005ff027e24 */ /* 0x000fe4000f8e00ff */
[----:B-1----:R-:W-:-:S03]  /*33a0*/  MOV R0, UR4 ;  /* 0x0000000400007c02 */ /* 0x002fc60008000f00 */
[----:B------:R-:W-:-:S07]  /*33b0*/  SHF.L.U32 R3, R2, 0x1f, RZ ;  /* 0x0000001f02037819 */ /* 0x000fce00000006ff */
.L_x_52:
[----:B-1----:R1:W2:Y:S02]  /*33c0*/  SYNCS.PHASECHK.TRANS64.TRYWAIT P0, [R0+URZ], R3 ;  /* 0x00000003000075a7 */ /* 0x0022a400080011ff */
[----:B--2---:R-:W-:Y:S05]  /*33d0*/  @!P0 NANOSLEEP.SYNCS 0x989680 ;  /* 0x009896800000895d */ /* 0x004fea0003900000 */
[----:B------:R-:W2:Y:S02]  /*33e0*/  @!P0 SYNCS.PHASECHK.TRANS64 P0, [R0+URZ], R3 ;  /* 0x00000003000085a7 */ /* 0x000ea400080010ff */
[----:B--2---:R-:W-:Y:S05]  /*33f0*/  @P0 EXIT ;  /* 0x000000000000094d */ /* 0x004fea0003800000 */
[----:B------:R-:W-:Y:S05]  /*3400*/  BRA `(.L_x_52) ;  /* 0xfffffffc00ec7947 */ /* 0x000fea000383ffff */
.L_x_22:
[----:B------:R-:W2:Y:S02]  /*3410*/  S2UR UR4, SR_CgaCtaId ;  /* 0x00000000000479c3 */ /* 0x000ea40000008800 */
[----:B--2---:R-:W-:-:S04]  /*3420*/  UISETP.NE.AND UP0, UPT, UR4, URZ, UPT ;  /* 0x000000ff0400728c */ /* 0x004fc8000bf05270 */
[----:B------:R-:W-:-:S09]  /*3430*/  UISETP.NE.OR UP0, UPT, UR18, 0x1, UP0 ;  /* 0x000000011200788c */ /* 0x000fd20008705670 */
[----:B------:R-:W-:Y:S05]  /*3440*/  BRA.U UP0, `(.L_x_53) ;  /* 0x0000000100b47547 */ /* 0x000fea000b800000 */
[----:B------:R-:W2:Y:S01]  /*3450*/  S2UR UR5, SR_CgaCtaId ;  /* 0x00000000000579c3 */ /* 0x000ea20000008800 */
[----:B------:R-:W-:Y:S01]  /*3460*/  UMOV UR4, 0x400 ;  /* 0x0000040000047882 */ /* 0x000fe20000000000 */
[----:B------:R-:W-:Y:S01]  /*3470*/  HFMA2 R2, -RZ, RZ, 0, 5.9604644775390625e-08 ;  /* 0x00000001ff027431 */ /* 0x000fe200000001ff */
[----:B------:R-:W-:Y:S01]  /*3480*/  ISETP.GE.U32.AND P0, PT, R3, 0x2, PT ;  /* 0x000000020300780c */ /* 0x000fe20003f06070 */
[----:B------:R-:W-:Y:S01]  /*3490*/  IMAD.MOV.U32 R8, RZ, RZ, RZ ;  /* 0x000000ffff087224 */ /* 0x000fe200078e00ff */
[----:B--2---:R-:W-:-:S04]  /*34a0*/  ULEA UR4, UR5, UR4, 0x18 ;  /* 0x0000000405047291 */ /* 0x004fc8000f8ec0ff */
[----:B------:R-:W-:Y:S02]  /*34b0*/  UIADD3 UR5, UPT, UPT, UR4, 0x118, URZ ;  /* 0x0000011804057890 */ /* 0x000fe4000fffe0ff */
[----:B------:R-:W-:Y:S02]  /*34c0*/  UIADD3 UR8, UPT, UPT, UR4, 0x110, URZ ;  /* 0x0000011004087890 */ /* 0x000fe4000fffe0ff */
[----:B------:R-:W-:-:S12]  /*34d0*/  UPRMT UR5, URZ, 0x654, UR5 ;  /* 0x00000654ff057896 */ /* 0x000fd80008000005 */
.L_x_56:
[----:B------:R-:W-:Y:S01]  /*34e0*/  SHF.L.U32 R7, R2, 0x1f, RZ ;  /* 0x0000001f02077819 */ /* 0x000fe200000006ff */
[----:B------:R-:W-:Y:S02]  /*34f0*/  IMAD.U32 R4, RZ, RZ, UR8 ;  /* 0x00000008ff047e24 */ /* 0x000fe4000f8e00ff */
[----:B------:R-:W-:Y:S01]  /*3500*/  @!P0 IMAD.MOV.U32 R5, RZ, RZ, 0x10 ;  /* 0x00000010ff058424 */ /* 0x000fe200078e00ff */
[----:B------:R-:W2:Y:S02]  /*3510*/  SYNCS.PHASECHK.TRANS64.TRYWAIT P1, [UR4+0x118], R7 ;  /* 0x00011807ff0075a7 */ /* 0x000ea40008021104 */
[----:B------:R-:W-:-:S04]  /*3520*/  PRMT R9, R3, 0x654, R4 ;  /* 0x0000065403097816 */ /* 0x000fc80000000004 */
[----:B------:R-:W-:Y:S01]  /*3530*/  SEL R0, R9, R0, !P0 ;  /* 0x0000000009007207 */ /* 0x000fe20004000000 */
[----:B--2---:R-:W-:Y:S06]  /*3540*/  @!P1 BRA `(.L_x_54) ;  /* 0x00000068009c9947 */ /* 0x004fec0003800000 */
.L_x_178:
[----:B------:R-:W-:Y:S01]  /*3550*/  UIADD3 UR6, UPT, UPT, UR4, 0x150, URZ ;  /* 0x0000015004067890 */ /* 0x000fe2000fffe0ff */
[----:B------:R3:W-:Y:S01]  /*3560*/  @!P0 SYNCS.ARRIVE.TRANS64.RED RZ, [R0+URZ], R5 ;  /* 0x0000000500ff89a7 */ /* 0x0007e200080004ff */
[----:B------:R-:W-:Y:S01]  /*3570*/  UIADD3 UR7, UPT, UPT, UR4, 0x110, URZ ;  /* 0x0000011004077890 */ /* 0x000fe2000fffe0ff */
[----:B------:R-:W-:-:S08]  /*3580*/  LOP3.LUT R2, R2, 0x1, RZ, 0x3c, !PT ;  /* 0x0000000102027812 */ /* 0x000fd000078e3cff */
[----:B------:R-:W-:Y:S06]  /*3590*/  UGETNEXTWORKID.BROADCAST [UR6], [UR7] ;  /* 0x00000000060073ca */ /* 0x000fec0008000100 */
[----:B---3--:R-:W-:-:S04]  /*35a0*/  SHF.L.U32 R5, R8, 0x1f, RZ ;  /* 0x0000001f08057819 */ /* 0x008fc800000006ff */
[----:B------:R-:W3:Y:S02]  /*35b0*/  SYNCS.PHASECHK.TRANS64.TRYWAIT P1, [UR4+0x110], R5 ;  /* 0x00011005ff0075a7 */ /* 0x000ee40008021104 */
[----:B---3--:R-:W-:Y:S05]  /*35c0*/  @!P1 BRA `(.L_x_55) ;  /* 0x0000006800949947 */ /* 0x008fea0003800000 */
.L_x_180:
[----:B--2---:R-:W2:Y:S01]  /*35d0*/  LDS.128 R4, [UR4+0x150] ;  /* 0x00015004ff047984 */ /* 0x004ea20008000c00 */
[----:B------:R-:W-:Y:S01]  /*35e0*/  LOP3.LUT R8, R8, 0x1, RZ, 0x3c, !PT ;  /* 0x0000000108087812 */ /* 0x000fe200078e3cff */
[----:B------:R-:W-:Y:S01]  /*35f0*/  @!PT LDS RZ, [RZ] ;  /* 0x00000000fffff984 */ /* 0x000fe20000000800 */
[----:B------:R-:W-:Y:S01]  /*3600*/  @!PT LDS RZ, [RZ] ;  /* 0x00000000fffff984 */ /* 0x000fe20000000800 */
[----:B------:R-:W-:Y:S01]  /*3610*/  @!PT LDS RZ, [RZ] ;  /* 0x00000000fffff984 */ /* 0x000fe20000000800 */
[----:B------:R-:W-:Y:S01]  /*3620*/  @!PT LDS RZ, [RZ] ;  /* 0x00000000fffff984 */ /* 0x000fe20000000800 */
[----:B------:R3:W-:Y:S06]  /*3630*/  MEMBAR.ALL.CTA ;  /* 0x0000000000007992 */ /* 0x0007ec0000008000 */
[----:B---3--:R-:W3:Y:S02]  /*3640*/  FENCE.VIEW.ASYNC.S ;  /* 0x00000000000073c6 */ /* 0x008ee40000000000 */
[----:B---3--:R-:W-:Y:S01]  /*3650*/  SYNCS.ARRIVE.TRANS64.RED.A1T0 RZ, [UR5], RZ ;  /* 0x000000ffffff79a7 */ /* 0x008fe20008100405 */
[----:B--2---:R-:W-:-:S13]  /*3660*/  LOP3.LUT P1, RZ, R6, 0x1, RZ, 0xc0, !PT ;  /* 0x0000000106ff7812 */ /* 0x004fda000782c0ff */
[----:B------:R-:W-:Y:S05]  /*3670*/  @P1 BRA `(.L_x_56) ;  /* 0xfffffffc00981947 */ /* 0x000fea000383ffff */
[----:B------:R-:W-:-:S04]  /*3680*/  SHF.L.U32 R0, R2, 0x1f, RZ ;  /* 0x0000001f02007819 */ /* 0x000fc800000006ff */
[----:B------:R-:W2:Y:S02]  /*3690*/  SYNCS.PHASECHK.TRANS64 P0, [UR4+0x118], R0 ;  /* 0x00011800ff0075a7 */ /* 0x000ea40008001004 */
[----:B-12---:R-:W-:Y:S05]  /*36a0*/  @P0 EXIT ;  /* 0x000000000000094d */ /* 0x006fea0003800000 */
[----:B------:R-:W-:-:S07]  /*36b0*/  MOV R0, UR4 ;  /* 0x0000000400007c02 */ /* 0x000fce0008000f00 */
.L_x_57:
[----:B-1----:R-:W-:-:S04]  /*36c0*/  SHF.L.U32 R3, R2, 0x1f, RZ ;  /* 0x0000001f02037819 */ /* 0x002fc800000006ff */
[----:B------:R1:W2:Y:S03]  /*36d0*/  SYNCS.PHASECHK.TRANS64.TRYWAIT P0, [R0+URZ+0x118], R3 ;  /* 0x00011803000075a7 */ /* 0x0002a600080011ff */
[----:B--2---:R-:W-:Y:S05]  /*36e0*/  @!P0 NANOSLEEP.SYNCS 0x989680 ;  /* 0x009896800000895d */ /* 0x004fea0003900000 */
[----:B------:R-:W2:Y:S02]  /*36f0*/  @!P0 SYNCS.PHASECHK.TRANS64 P0, [R0+URZ+0x118], R3 ;  /* 0x00011803000085a7 */ /* 0x000ea400080010ff */
[----:B--2---:R-:W-:Y:S05]  /*3700*/  @P0 EXIT ;  /* 0x000000000000094d */ /* 0x004fea0003800000 */
[----:B------:R-:W-:Y:S05]  /*3710*/  BRA `(.L_x_57) ;  /* 0xfffffffc00e87947 */ /* 0x000fea000383ffff */
.L_x_53:
[----:B------:R-:W-:Y:S05]  /*3720*/  BRA.U UP4, `(.L_x_58) ;  /* 0x0000001104a47547 */ /* 0x000fea000b800000 */
[----:B------:R-:W2:Y:S01]  /*3730*/  S2UR UR4, SR_CgaCtaId ;  /* 0x00000000000479c3 */ /* 0x000ea20000008800 */
[----:B------:R-:W-:Y:S01]  /*3740*/  UMOV UR5, 0x40 ;  /* 0x0000004000057882 */ /* 0x000fe20000000000 */
[----:B------:R-:W-:Y:S01]  /*3750*/  NOP ;  /* 0x0000000000007918 */ /* 0x000fe20000000000 */
[----:B------:R-:W-:Y:S01]  /*3760*/  UMOV UR6, 0x400 ;  /* 0x0000040000067882 */ /* 0x000fe20000000000 */
[----:B--2---:R-:W-:Y:S02]  /*3770*/  ULEA UR5, UR4, UR5, 0x18 ;  /* 0x0000000504057291 */ /* 0x004fe4000f8ec0ff */
[----:B------:R-:W-:-:S07]  /*3780*/  ULEA UR6, UR4, UR6, 0x18 ;  /* 0x0000000604067291 */ /* 0x000fce000f8ec0ff */
[----:B------:R-:W2:Y:S02]  /*3790*/  LDS.U8 R3, [UR5+0x1c] ;  /* 0x00001c05ff037984 */ /* 0x000ea40008000000 */
[----:B--2---:R-:W-:-:S13]  /*37a0*/  ISETP.NE.AND P0, PT, R3, RZ, PT ;  /* 0x000000ff0300720c */ /* 0x004fda0003f05270 */
[----:B------:R-:W-:Y:S05]  /*37b0*/  @P0 BRA `(.L_x_59) ;  /* 0x0000000400080947 */ /* 0x000fea0003800000 */
[----:B------:R-:W-:Y:S02]  /*37c0*/  UISETP.NE.U32.AND UP1, UPT, UR38, 0x1, UPT ;  /* 0x000000012600788c */ /* 0x000fe4000bf25070 */
[----:B------:R-:W-:-:S07]  /*37d0*/  UIADD3 UR7, UPT, UPT, UR5, 0x8, URZ ;  /* 0x0000000805077890 */ /* 0x000fce000fffe0ff */
[----:B------:R-:W-:Y:S05]  /*37e0*/  BRA.U !UP1, `(.L_x_60) ;  /* 0x00000001099c7547 */ /* 0x000fea000b800000 */
[----:B------:R-:W-:Y:S01]  /*37f0*/  ELECT P0, URZ, PT ;  /* 0x0000000000ff782f */ /* 0x000fe20003800000 */
[----:B------:R-:W-:-:S12]  /*3800*/  BSSY B0, `(.L_x_60) ;  /* 0x0000025000007945 */ /* 0x000fd80003800000 */
[----:B------:R-:W-:Y:S05]  /*3810*/  @!P0 BRA `(.L_x_61) ;  /* 0x00000000008c8947 */ /* 0x000fea0003800000 */
[----:B------:R-:W-:-:S05]  /*3820*/  UMOV UR4, 0x10 ;  /* 0x0000001000047882 */ /* 0x000fca0000000000 */
[----:B------:R-:W-:Y:S04]  /*3830*/  DEPBAR.LE SB2, 0x36 ;  /* 0x0000ad800000791a */ /* 0x000fe80000000000 */
[----:B------:R-:W2:Y:S02]  /*3840*/  UTCATOMSWS.2CTA.FIND_AND_SET.ALIGN UP0, UR4, UR4 ;  /* 0x00000004000475e3 */ /* 0x000ea40008200800 */
[----:B--2---:R-:W-:Y:S01]  /*3850*/  MOV R10, UR4 ;  /* 0x00000004000a7c02 */ /* 0x004fe20008000f00 */
[----:B------:R-:W-:Y:S06]  /*3860*/  BRA.U UP0, `(.L_x_62) ;  /* 0x0000000100187547 */ /* 0x000fec000b800000 */
.L_x_63:
[----:B------:R-:W-:Y:S05]  /*3870*/  NANOSLEEP 0x64 ;  /* 0x000000640000795d */ /* 0x000fea0003800000 */
[----:B------:R-:W-:-:S05]  /*3880*/  UMOV UR4, 0x10 ;  /* 0x0000001000047882 */ /* 0x000fca0000000000 */
[----:B------:R-:W-:Y:S04]  /*3890*/  DEPBAR.LE SB2, 0x36 ;  /* 0x0000ad800000791a */ /* 0x000fe80000000000 */
[----:B------:R-:W2:Y:S02]  /*38a0*/  UTCATOMSWS.2CTA.FIND_AND_SET.ALIGN UP0, UR4, UR4 ;  /* 0x00000004000475e3 */ /* 0x000ea40008200800 */
[----:B--2---:R-:W-:Y:S01]  /*38b0*/  MOV R10, UR4 ;  /* 0x00000004000a7c02 */ /* 0x004fe20008000f00 */
[----:B------:R-:W-:Y:S05]  /*38c0*/  BRA.U !UP0, `(.L_x_63) ;  /* 0xfffffffd08e87547 */ /* 0x000fea000b83ffff */
.L_x_62:
[----:B------:R-:W2:Y:S01]  /*38d0*/  LDS R6, [UR5+0x10] ;  /* 0x00001005ff067984 */ /* 0x000ea20008000800 */
[----:B------:R-:W-:Y:S01]  /*38e0*/  IMAD.U32 R3, RZ, RZ, UR6 ;  /* 0x00000006ff037e24 */ /* 0x000fe2000f8e00ff */
[----:B------:R-:W-:-:S03]  /*38f0*/  MOV R4, UR37 ;  /* 0x0000002500047c02 */ /* 0x000fc60008000f00 */
[----:B------:R-:W-:Y:S01]  /*3900*/  VIADD R3, R3, 0x160 ;  /* 0x0000016003037836 */ /* 0x000fe20000000000 */
[----:B--2---:R-:W-:-:S04]  /*3910*/  SHF.L.U32 R6, R6, 0x1f, RZ ;  /* 0x0000001f06067819 */ /* 0x004fc800000006ff */
[----:B------:R-:W2:Y:S02]  /*3920*/  SYNCS.PHASECHK.TRANS64.TRYWAIT P0, [UR5+0x8], R6 ;  /* 0x00000806ff0075a7 */ /* 0x000ea40008001105 */
[----:B--2---:R-:W-:Y:S05]  /*3930*/  @P0 BRA `(.L_x_64) ;  /* 0x0000000000080947 */ /* 0x004fea0003800000 */
[----:B------:R-:W2:Y:S02]  /*3940*/  SYNCS.PHASECHK.TRANS64.TRYWAIT P0, [UR5+0x8], R6 ;  /* 0x00000806ff0075a7 */ /* 0x000ea40008001105 */
[----:B--2---:R-:W-:Y:S05]  /*3950*/  @!P0 BRA `(.L_x_65) ;  /* 0x0000006400c88947 */ /* 0x004fea0003800000 */
.L_x_64:
[----:B------:R-:W-:Y:S01]  /*3960*/  PRMT R4, R4, 0x654, R3 ;  /* 0x0000065404047816 */ /* 0x000fe20000000003 */
[----:B------:R-:W-:Y:S01]  /*3970*/  HFMA2 R3, -RZ, RZ, 0, 5.9604644775390625e-08 ;  /* 0x00000001ff037431 */ /* 0x000fe200000001ff */
[----:B------:R-:W-:Y:S01]  /*3980*/  UPRMT UR4, UR37, 0x654, UR7 ;  /* 0x0000065425047896 */ /* 0x000fe20008000007 */
[----:B------:R-:W-:Y:S02]  /*3990*/  IMAD.MOV.U32 R7, RZ, RZ, 0xffff ;  /* 0x0000ffffff077424 */ /* 0x000fe400078e00ff */
[----:B--2---:R-:W-:Y:S02]  /*39a0*/  IMAD.MOV.U32 R6, RZ, RZ, 0x4 ;  /* 0x00000004ff067424 */ /* 0x004fe400078e00ff */
[----:B------:R-:W-:Y:S01]  /*39b0*/  IMAD.SHL.U32 R9, R10, 0x20, RZ ;  /* 0x000000200a097824 */ /* 0x000fe200078e00ff */
[----:B------:R-:W-:Y:S02]  /*39c0*/  MOV R5, UR4 ;  /* 0x0000000400057c02 */ /* 0x000fe40008000f00 */
[-C--:B------:R-:W-:Y:S01]  /*39d0*/  SHF.L.U32 R8, R7, R10.reuse, RZ ;  /* 0x0000000a07087219 */ /* 0x080fe200000006ff */
[----:B------:R2:W-:Y:S01]  /*39e0*/  SYNCS.ARRIVE.TRANS64.RED RZ, [UR4], R6 ;  /* 0x00000006ffff79a7 */ /* 0x0005e20008000404 */
[----:B------:R-:W-:Y:S01]  /*39f0*/  SHF.L.U32 R7, R3, R10, RZ ;  /* 0x0000000a03077219 */ /* 0x000fe200000006ff */
[----:B------:R2:W-:Y:S04]  /*3a00*/  STS [UR6+0x160], R9 ;  /* 0x00016009ff007988 */ /* 0x0005e80008000806 */
[----:B------:R2:W-:Y:S04]  /*3a10*/  STAS [R4.64], R10 ;  /* 0x0000000a04007dbd */ /* 0x0005e8000c0008ff */
[----:B------:R2:W-:Y:S04]  /*3a20*/  ATOMS.OR RZ, [UR5+0x14], R8 ;  /* 0x00001408ffff798c */ /* 0x0005e8000b000005 */
[----:B------:R2:W-:Y:S04]  /*3a30*/  ATOMS.OR RZ, [UR5+0x18], R7 ;  /* 0x00001807ffff798c */ /* 0x0005e8000b000005 */
[----:B------:R2:W-:Y:S02]  /*3a40*/  ATOMS.XOR RZ, [UR5+0x10], R3 ;  /* 0x00001003ffff798c */ /* 0x0005e4000b800005 */
.L_x_61:
[----:B-1----:R-:W-:Y:S05]  /*3a50*/  BSYNC B0 ;  /* 0x0000000000007941 */ /* 0x002fea0003800000 */
.L_x_60:
[----:B------:R-:W-:Y:S05]  /*3a60*/  BRA.U UP1, `(.L_x_66) ;  /* 0x00000001016c7547 */ /* 0x000fea000b800000 */
[----:B------:R-:W-:-:S03]  /*3a70*/  UMOV UR4, 0xffffffff ;  /* 0xffffffff00047882 */ /* 0x000fc60000000000 */
[----:B------:R-:W-:Y:S05]  /*3a80*/  BRA.DIV UR4, `(.L_x_67) ;  /* 0x0000006604947947 */ /* 0x000fea000b800000 */
[----:B------:R-:W-:-:S13]  /*3a90*/  ELECT P6, URZ, PT ;  /* 0x0000000000ff782f */ /* 0x000fda00038c0000 */
.L_x_183:
[----:B------:R-:W-:Y:S05]  /*3aa0*/  @!P6 BRA `(.L_x_66) ;  /* 0x00000000005ce947 */ /* 0x000fea0003800000 */
[----:B--2---:R-:W2:Y:S02]  /*3ab0*/  LDS R4, [UR5+0x10] ;  /* 0x00001005ff047984 */ /* 0x004ea40008000800 */
[----:B--2---:R-:W-:-:S04]  /*3ac0*/  SHF.L.U32 R4, R4, 0x1f, RZ ;  /* 0x0000001f04047819 */ /* 0x004fc800000006ff */
[----:B------:R-:W2:Y:S02]  /*3ad0*/  SYNCS.PHASECHK.TRANS64.TRYWAIT P0, [UR5+0x8], R4 ;  /* 0x00000804ff0075a7 */ /* 0x000ea40008001105 */
[----:B--2---:R-:W-:Y:S05]  /*3ae0*/  @P0 BRA `(.L_x_68) ;  /* 0x0000000000080947 */ /* 0x004fea0003800000 */
[----:B------:R-:W2:Y:S02]  /*3af0*/  SYNCS.PHASECHK.TRANS64.TRYWAIT P0, [UR5+0x8], R4 ;  /* 0x00000804ff0075a7 */ /* 0x000ea40008001105 */
[----:B--2---:R-:W-:Y:S05]  /*3b00*/  @!P0 BRA `(.L_x_69) ;  /* 0x0000006400948947 */ /* 0x004fea0003800000 */
.L_x_68:
[----:B------:R-:W3:Y:S01]  /*3b10*/  LDS R6, [UR6+0x160] ;  /* 0x00016006ff067984 */ /* 0x000ee20008000800 */
[----:B--2---:R-:W-:Y:S02]  /*3b20*/  HFMA2 R3, -RZ, RZ, 0, 5.9604644775390625e-08 ;  /* 0x00000001ff037431 */ /* 0x004fe400000001ff */
[----:B------:R-:W-:Y:S01]  /*3b30*/  IMAD.MOV.U32 R4, RZ, RZ, 0xffff ;  /* 0x0000ffffff047424 */ /* 0x000fe200078e00ff */
[----:B------:R-:W-:Y:S01]  /*3b40*/  UPRMT UR4, UR37, 0x654, UR7 ;  /* 0x0000065425047896 */ /* 0x000fe20008000007 */
[----:B---3--:R-:W-:-:S03]  /*3b50*/  IMAD.SHL.U32 R5, R6, 0x20, RZ ;  /* 0x0000002006057824 */ /* 0x008fc600078e00ff */
[-C--:B------:R-:W-:Y:S02]  /*3b60*/  SHF.L.U32 R4, R4, R6.reuse, RZ ;  /* 0x0000000604047219 */ /* 0x080fe400000006ff */
[----:B------:R-:W-:Y:S01]  /*3b70*/  SHF.L.U32 R6, R3, R6, RZ ;  /* 0x0000000603067219 */ /* 0x000fe200000006ff */
[----:B------:R3:W-:Y:S04]  /*3b80*/  STS [UR6+0x160], R5 ;  /* 0x00016005ff007988 */ /* 0x0007e80008000806 */
[----:B------:R3:W-:Y:S04]  /*3b90*/  ATOMS.OR RZ, [UR5+0x14], R4 ;  /* 0x00001404ffff798c */ /* 0x0007e8000b000005 */
[----:B------:R3:W-:Y:S01]  /*3ba0*/  ATOMS.OR RZ, [UR5+0x18], R6 ;  /* 0x00001806ffff798c */ /* 0x0007e2000b000005 */
[----:B------:R-:W-:Y:S03]  /*3bb0*/  SYNCS.ARRIVE.TRANS64.RED.A1T0 RZ, [UR4], RZ ;  /* 0x000000ffffff79a7 */ /* 0x000fe60008100404 */
[----:B------:R3:W-:Y:S01]  /*3bc0*/  ATOMS.XOR RZ, [UR5+0x10], R3 ;  /* 0x00001003ffff798c */ /* 0x0007e2000b800005 */
[----:B------:R-:W-:Y:S05]  /*3bd0*/  BRA `(.L_x_66) ;  /* 0x0000000000107947 */ /* 0x000fea0003800000 */
.L_x_59:
[----:B------:R-:W-:Y:S02]  /*3be0*/  MOV R3, 0xffffffff ;  /* 0xffffffff00037802 */ /* 0x000fe40000000f00 */
[----:B------:R-:W-:-:S03]  /*3bf0*/  MOV R4, 0x3c20 ;  /* 0x00003c2000047802 */ /* 0x000fc60000000f00 */
[----:B------:R2:W-:Y:S04]  /*3c00*/  STS [UR6+0x160], R3 ;  /* 0x00016003ff007988 */ /* 0x0005e80008000806 */
[----:B-12--5:R-:W-:Y:S05]  /*3c10*/  CALL.REL.NOINC `($__internal_1_$__cuda_sm10x_tcgen05_guardrail_trap_phase_invalid_during_alloc) ;  /* 0x0000006c00447944 */ /* 0x026fea0003c00000 */
.L_x_66:
[----:B------:R-:W-:Y:S05]  /*3c20*/  WARPSYNC.ALL ;  /* 0x0000000000007948 */ /* 0x000fea0003800000 */
[----:B------:R-:W4:Y:S01]  /*3c30*/  S2UR UR20, SR_CgaCtaId ;  /* 0x00000000001479c3 */ /* 0x000f220000008800 */
[----:B------:R-:W-:Y:S01]  /*3c40*/  UMOV UR4, 0x400 ;  /* 0x0000040000047882 */ /* 0x000fe20000000000 */
[----:B------:R-:W-:-:S06]  /*3c50*/  NOP ;  /* 0x0000000000007918 */ /* 0x000fcc0000000000 */
[----:B------:R-:W-:Y:S06]  /*3c60*/  BAR.ARV 0x6, 0xa0 ;  /* 0x0182800000007b1d */ /* 0x000fec0000002000 */
[----:B------:R-:W1:Y:S01]  /*3c70*/  LDCU.64 UR6, c[0x0][0x388] ;  /* 0x00007100ff0677ac */ /* 0x000e620008000a00 */
[----:B------:R-:W-:Y:S01]  /*3c80*/  LOP3.LUT R2, R2, 0xffff, RZ, 0xc0, !PT ;  /* 0x0000ffff02027812 */ /* 0x000fe200078ec0ff */
[----:B--2---:R-:W-:Y:S01]  /*3c90*/  IMAD.MOV.U32 R8, RZ, RZ, 0x1 ;  /* 0x00000001ff087424 */ /* 0x004fe200078e00ff */
[----:B------:R-:W-:Y:S01]  /*3ca0*/  LOP3.LUT R0, R0, 0xffff, RZ, 0xc0, !PT ;  /* 0x0000ffff00007812 */ /* 0x000fe200078ec0ff */
[----:B------:R-:W-:Y:S01]  /*3cb0*/  UMOV UR24, URZ ;  /* 0x000000ff00187c82 */ /* 0x000fe20008000000 */
[----:B------:R-:W-:Y:S01]  /*3cc0*/  R2UR UR21, R2 ;  /* 0x00000000021572ca */ /* 0x000fe200000e0000 */
[----:B------:R-:W-:Y:S01]  /*3cd0*/  IMAD.MOV.U32 R2, RZ, RZ, RZ ;  /* 0x000000ffff027224 */ /* 0x000fe200078e00ff */
[----:B------:R-:W-:Y:S01]  /*3ce0*/  R2UR UR35, R0 ;  /* 0x00000000002372ca */ /* 0x000fe200000e0000 */
[----:B------:R-:W-:Y:S01]  /*3cf0*/  IMAD.MOV.U32 R0, RZ, RZ, RZ ;  /* 0x000000ffff007224 */ /* 0x000fe200078e00ff */
[----:B------:R-:W-:Y:S01]  /*3d00*/  UMOV UR19, URZ ;  /* 0x000000ff00137c82 */ /* 0x000fe20008000000 */
[----:B----4-:R-:W-:-:S02]  /*3d10*/  ULEA UR20, UR20, UR4, 0x18 ;  /* 0x0000000414147291 */ /* 0x010fc4000f8ec0ff */
[----:B------:R-:W-:Y:S02]  /*3d20*/  UISETP.NE.AND UP3, UPT, UR38, URZ, UPT ;  /* 0x000000ff2600728c */ /* 0x000fe4000bf65270 */
[----:B------:R-:W-:Y:S01]  /*3d30*/  UIADD3 UR34, UPT, UPT, UR20, 0x118, URZ ;  /* 0x0000011814227890 */ /* 0x000fe2000fffe0ff */
[----:B------:R-:W-:Y:S01]  /*3d40*/  UMOV UR32, 0x0 ;  /* 0x0000000000207882 */ /* 0x000fe20000000000 */
[----:B------:R-:W-:Y:S01]  /*3d50*/  UMOV UR33, 0x8210910 ;  /* 0x0821091000217882 */ /* 0x000fe20000000000 */
[----:B-1----:R-:W-:Y:S02]  /*3d60*/  UIADD3 UR4, UPT, UPT, UR6, 0x1f, URZ ;  /* 0x0000001f06047890 */ /* 0x002fe4000fffe0ff */
[----:B---3--:R-:W1:Y:S01]  /*3d70*/  LDS R3, [UR20+0x160] ;  /* 0x00016014ff037984 */ /* 0x008e620008000800 */
[----:B------:R-:W2:Y:S01]  /*3d80*/  LDCU UR6, c[0x0][0x390] ;  /* 0x00007200ff0677ac */ /* 0x000ea20008000800 */
[----:B------:R-:W-:Y:S02]  /*3d90*/  USHF.R.S32.HI UR5, URZ, 0x1f, UR4 ;  /* 0x0000001fff057899 */ /* 0x000fe40008011404 */
[----:B------:R-:W-:-:S02]  /*3da0*/  UPRMT UR34, URZ, 0x654, UR34 ;  /* 0x00000654ff227896 */ /* 0x000fc40008000022 */
[----:B------:R-:W-:Y:S02]  /*3db0*/  ULEA.HI UR4, UR5, UR4, URZ, 0x5 ;  /* 0x0000000405047291 */ /* 0x000fe4000f8f28ff */
[----:B------:R-:W-:Y:S02]  /*3dc0*/  UIADD3 UR5, UPT, UPT, UR20, 0x8400, URZ ;  /* 0x0000840014057890 */ /* 0x000fe4000fffe0ff */
[----:B------:R-:W-:Y:S02]  /*3dd0*/  USHF.R.S32.HI UR4, URZ, 0x5, UR4 ;  /* 0x00000005ff047899 */ /* 0x000fe40008011404 */
[----:B------:R-:W-:Y:S02]  /*3de0*/  USHF.R.U32.HI UR5, URZ, 0x4, UR5 ;  /* 0x00000004ff057899 */ /* 0x000fe40008011605 */
[----:B------:R-:W-:Y:S02]  /*3df0*/  UIMAD UR7, UR4, UR7, URZ ;  /* 0x00000007040772a4 */ /* 0x000fe4000f8e02ff */
[----:B------:R-:W-:-:S02]  /*3e00*/  UIADD3 UR4, UPT, UPT, UR20, 0x20400, URZ ;  /* 0x0002040014047890 */ /* 0x000fc4000fffe0ff */
[----:B------:R-:W-:Y:S02]  /*3e10*/  ULOP3.LUT UR5, UR5, 0x3fff, URZ, 0xc0, !UPT ;  /* 0x00003fff05057892 */ /* 0x000fe4000f8ec0ff */
[----:B------:R-:W-:Y:S02]  /*3e20*/  USHF.R.U32.HI UR4, URZ, 0x4, UR4 ;  /* 0x00000004ff047899 */ /* 0x000fe40008011604 */
[----:B------:R-:W-:Y:S02]  /*3e30*/  ULOP3.LUT UR22, UR5, 0x10000, URZ, 0xfc, !UPT ;  /* 0x0001000005167892 */ /* 0x000fe4000f8efcff */
[----:B------:R-:W-:Y:S02]  /*3e40*/  ULOP3.LUT UR23, UR4, 0x3fff, URZ, 0xc0, !UPT ;  /* 0x00003fff04177892 */ /* 0x000fe4000f8ec0ff */
[----:B--2---:R-:W-:Y:S02]  /*3e50*/  UIMAD UR4, UR7, UR6, URZ ;  /* 0x00000006070472a4 */ /* 0x004fe4000f8e02ff */
[----:B------:R-:W-:-:S02]  /*3e60*/  ULOP3.LUT UR23, UR23, 0x1000000, URZ, 0xfc, !UPT ;  /* 0x0100000017177892 */ /* 0x000fc4000f8efcff */
[----:B------:R-:W-:Y:S02]  /*3e70*/  UIADD3 UR36, UPT, UPT, UR4, -0x1, URZ ;  /* 0xffffffff04247890 */ /* 0x000fe4000fffe0ff */
[----:B------:R-:W-:Y:S01]  /*3e80*/  UISETP.GE.AND UP4, UPT, UR4, 0x1, UPT ;  /* 0x000000010400788c */ /* 0x000fe2000bf86270 */
[----:B------:R-:W-:Y:S01]  /*3e90*/  UMOV UR30, 0x0 ;  /* 0x00000000001e7882 */ /* 0x000fe20000000000 */
[----:B------:R-:W-:Y:S01]  /*3ea0*/  UMOV UR31, 0x8210910 ;  /* 0x08210910001f7882 */ /* 0x000fe20000000000 */
[----:B------:R-:W-:Y:S01]  /*3eb0*/  UMOV UR28, 0x0 ;  /* 0x00000000001c7882 */ /* 0x000fe20000000000 */
[C---:B-1----:R-:W-:Y:S01]  /*3ec0*/  VIADD R5, R3.reuse, 0x40 ;  /* 0x0000004003057836 */ /* 0x042fe20000000000 */
[----:B------:R-:W-:Y:S01]  /*3ed0*/  LOP3.LUT R4, R3, 0xffff, RZ, 0xc0, !PT ;  /* 0x0000ffff03047812 */ /* 0x000fe200078ec0ff */
[----:B------:R-:W-:Y:S01]  /*3ee0*/  UMOV UR29, 0x8210910 ;  /* 0x08210910001d7882 */ /* 0x000fe20000000000 */
[----:B------:R-:W-:Y:S01]  /*3ef0*/  UMOV UR26, 0x0 ;  /* 0x00000000001a7882 */ /* 0x000fe20000000000 */
[----:B------:R-:W-:Y:S01]  /*3f00*/  UMOV UR27, 0x8210910 ;  /* 0x08210910001b7882 */ /* 0x000fe20000000000 */
[----:B------:R-:W-:-:S05]  /*3f10*/  LOP3.LUT R5, R5, 0xffff, RZ, 0xc0, !PT ;  /* 0x0000ffff05057812 */ /* 0x000fca00078ec0ff */
[----:B------:R1:W-:Y:S02]  /*3f20*/  STL.64 [R1], R4 ;  /* 0x0000000401007387 */ /* 0x0003e40000100a00 */
.L_x_78:
[----:B-1----:R-:W-:-:S04]  /*3f30*/  SHF.L.U32 R5, R2, 0x1f, RZ ;  /* 0x0000001f02057819 */ /* 0x002fc800000006ff */
[----:B------:R-:W1:Y:S02]  /*3f40*/  SYNCS.PHASECHK.TRANS64.TRYWAIT P0, [UR20+0x110], R5 ;  /* 0x00011005ff0075a7 */ /* 0x000e640008001114 */
[----:B-1-34-:R-:W-:Y:S05]  /*3f50*/  @!P0 BRA `(.L_x_70) ;  /* 0x0000006000988947 */ /* 0x01afea0003800000 */
.L_x_185:
[----:B-1----:R-:W1:Y:S01]  /*3f60*/  LDS.128 R4, [UR20+0x150] ;  /* 0x00015014ff047984 */ /* 0x002e620008000c00 */
[----:B------:R-:W-:Y:S01]  /*3f70*/  ULEA UR25, UR24, UR20, 0x3 ;  /* 0x0000001418197291 */ /* 0x000fe2000f8e18ff */
[----:B------:R-:W-:Y:S01]  /*3f80*/  @!PT LDS RZ, [RZ] ;  /* 0x00000000fffff984 */ /* 0x000fe20000000800 */
[----:B------:R-:W-:Y:S01]  /*3f90*/  @!PT LDS RZ, [RZ] ;  /* 0x00000000fffff984 */ /* 0x000fe20000000800 */
[----:B------:R-:W-:Y:S01]  /*3fa0*/  @!PT LDS RZ, [RZ] ;  /* 0x00000000fffff984 */ /* 0x000fe20000000800 */
[----:B------:R-:W-:Y:S01]  /*3fb0*/  @!PT LDS RZ, [RZ] ;  /* 0x00000000fffff984 */ /* 0x000fe20000000800 */
[----:B------:R2:W-:Y:S06]  /*3fc0*/  MEMBAR.ALL.CTA ;  /* 0x0000000000007992 */ /* 0x0005ec0000008000 */
[----:B--2---:R-:W2:Y:S02]  /*3fd0*/  FENCE.VIEW.ASYNC.S ;  /* 0x00000000000073c6 */ /* 0x004ea40000000000 */
[----:B--2---:R-:W-:Y:S01]  /*3fe0*/  SYNCS.ARRIVE.TRANS64.RED.A1T0 RZ, [UR34], RZ ;  /* 0x000000ffffff79a7 */ /* 0x004fe20008100422 */
[----:B-1----:R-:W-:Y:S01]  /*3ff0*/  LOP3.LUT P3, RZ, R6, 0x1, RZ, 0xc0, !PT ;  /* 0x0000000106ff7812 */ /* 0x002fe2000786c0ff */
[----:B------:R-:W-:-:S12]  /*4000*/  BRA.U UP3, `(.L_x_71) ;  /* 0x00000001030c7547 */ /* 0x000fd8000b800000 */
[----:B------:R-:W-:-:S04]  /*4010*/  SHF.L.U32 R5, R8, 0x1f, RZ ;  /* 0x0000001f08057819 */ /* 0x000fc800000006ff */
[----:B------:R-:W1:Y:S02]  /*4020*/  SYNCS.PHASECHK.TRANS64.TRYWAIT P0, [UR25+0x130], R5 ;  /* 0x00013005ff0075a7 */ /* 0x000e640008001119 */
[----:B-1----:R-:W-:Y:S05]  /*4030*/  @!P0 BRA `(.L_x_72) ;  /* 0x0000006000788947 */ /* 0x002fea0003800000 */
.L_x_71:
[----:B------:R-:W-:Y:S05]  /*4040*/  BRA.U UP3, `(.L_x_73) ;  /* 0x0000000503047547 */ /* 0x000fea000b800000 */
[----:B------:R-:W-:Y:S05]  /*4050*/  BRA.U !UP4, `(.L_x_74) ;  /* 0x000000010cf47547 */ /* 0x000fea000b800000 */
[----:B------:R-:W-:Y:S01]  /*4060*/  ULEA UR4, UR24, UR43, 0x2 ;  /* 0x0000002b18047291 */ /* 0x000fe2000f8e10ff */
[----:B-1----:R-:W-:-:S08]  /*4070*/  SHF.L.U32 R4, R0, 0x1f, RZ ;  /* 0x0000001f00047819 */ /* 0x002fd000000006ff */
[----:B------:R-:W5:Y:S01]  /*4080*/  LDL R5, [UR4] ;  /* 0x00000004ff057983 */ /* 0x000f620008100800 */
[----:B------:R-:W-:Y:S02]  /*4090*/  ULEA UR4, UR19, UR20, 0x3 ;  /* 0x0000001413047291 */ /* 0x000fe4000f8e18ff */
[----:B------:R-:W-:Y:S01]  /*40a0*/  UPLOP3.LUT UP2, UPT, UPT, UPT, UPT, 0x40, 0x4 ;  /* 0x000000000004789c */ /* 0x000fe20003f4e870 */
[----:B------:R-:W-:-:S06]  /*40b0*/  UMOV UR17, UR36 ;  /* 0x0000002400117c82 */ /* 0x000fcc0008000000 */
[----:B------:R1:W2:Y:S01]  /*40c0*/  SYNCS.PHASECHK.TRANS64.TRYWAIT P2, [UR4], R4 ;  /* 0x00000004ff0075a7 */ /* 0x0002a20008041104 */
[----:B------:R-:W-:-:S05]  /*40d0*/  UMOV UR4, UR19 ;  /* 0x0000001300047c82 */ /* 0x000fca0008000000 */
.L_x_77:
[----:B------:R-:W-:Y:S01]  /*40e0*/  ULEA UR18, UR4, UR20, 0x3 ;  /* 0x0000001404127291 */ /* 0x000fe2000f8e18ff */
[----:B--234-:R-:W-:Y:S11]  /*40f0*/  @P2 BRA `(.L_x_75) ;  /* 0x00000000000c2947 */ /* 0x01cff60003800000 */
[----:B------:R-:W-:Y:S04]  /*4100*/  SHF.L.U32 R7, R0, 0x1f, RZ ;  /* 0x0000001f00077819 */ /* 0x000fe800000006ff */
[----:B------:R-:W2:Y:S02]  /*4110*/  SYNCS.PHASECHK.TRANS64.TRYWAIT P0, [UR18], R7 ;  /* 0x00000007ff0075a7 */ /* 0x000ea40008001112 */
[----:B--2---:R-:W-:Y:S05]  /*4120*/  @!P0 BRA `(.L_x_76) ;  /* 0x0000006000548947 */ /* 0x004fea0003800000 */
.L_x_75:
[----:B------:R-:W-:Y:S01]  /*4130*/  UISETP.NE.AND UP0, UPT, UR17, URZ, UPT ;  /* 0x000000ff1100728c */ /* 0x000fe2000bf05270 */
[----:B------:R-:W-:Y:S01]  /*4140*/  PLOP3.LUT P2, PT, PT, PT, PT, 0x80, 0x8 ;  /* 0x000000000008781c */ /* 0x000fe20003f4f070 */
[----:B------:R-:W-:Y:S02]  /*4150*/  UIADD3 UR5, UPT, UPT, UR4, 0x1, URZ ;  /* 0x0000000104057890 */ /* 0x000fe4000fffe0ff */
[----:B------:R-:W-:Y:S02]  /*4160*/  ULEA UR10, UR4, UR23, 0x9 ;  /* 0x00000017040a7291 */ /* 0x000fe4000f8e48ff */
[----:B------:R-:W-:Y:S01]  /*4170*/  UISETP.NE.AND UP1, UPT, UR5, 0xc, UPT ;  /* 0x0000000c0500788c */ /* 0x000fe2000bf25270 */
[----:B------:R-:W-:Y:S01]  /*4180*/  PLOP3.LUT P0, PT, PT, PT, UP0, 0x80, 0x8 ;  /* 0x000000000008781c */ /* 0x000fe20003f0f008 */
[----:B------:R-:W-:Y:S02]  /*4190*/  ULEA UR14, UR4, UR22, 0x9 ;  /* 0x00000016040e7291 */ /* 0x000fe4000f8e48ff */
[----:B------:R-:W-:Y:S02]  /*41a0*/  USEL UR6, URZ, 0x1, UP1 ;  /* 0x00000001ff067887 */ /* 0x000fe40008800000 */
[----:B------:R-:W-:Y:S01]  /*41b0*/  USEL UR19, UR5, URZ, UP1 ;  /* 0x000000ff05137287 */ /* 0x000fe20008800000 */
[----:B------:R-:W-:Y:S11]  /*41c0*/  ELECT P1, URZ, PT ;  /* 0x0000000000ff782f */ /* 0x000ff60003820000 */
[----:B------:R-:W-:Y:S02]  /*41d0*/  @!UPT UIADD3 URZ, UPT, UPT, URZ, URZ, URZ ;  /* 0x000000fffffff290 */ /* 0x000fe4000fffe0ff */
[C---:B-----5:R-:W-:Y:S01]  /*41e0*/  @P1 R2UR.BROADCAST UR4, R5.reuse ;  /* 0x00000000050412ca */ /* 0x060fe200008e0000 */
[----:B------:R-:W-:Y:S01]  /*41f0*/  @UP0 ULEA UR5, UR19, UR20, 0x3 ;  /* 0x0000001413050291 */ /* 0x000fe2000f8e18ff */
[----:B------:R-:W-:Y:S01]  /*4200*/  LOP3.LUT R0, R0, UR6, RZ, 0x3c, !PT ;  /* 0x0000000600007c12 */ /* 0x000fe2000f8e3cff */
[----:B------:R-:W-:Y:S02]  /*4210*/  UIADD3 UR8, UPT, UPT, UR10, 0x40, URZ ;  /* 0x000000400a087890 */ /* 0x000fe4000fffe0ff */
[----:B------:R-:W-:Y:S01]  /*4220*/  UIADD3 UR6, UPT, UPT, UR14, 0x2, URZ ;  /* 0x000000020e067890 */ /* 0x000fe2000fffe0ff */
[----:B-1----:R-:W-:Y:S01]  /*4230*/  @P0 SHF.L.U32 R4, R0, 0x1f, RZ ;  /* 0x0000001f00040819 */ /* 0x002fe200000006ff */
[----:B------:R-:W-:Y:S01]  /*4240*/  UIADD3 UR12, UPT, UPT, UR10, 0x80, URZ ;  /* 0x000000800a0c7890 */ /* 0x000fe2000fffe0ff */
[----:B------:R-:W-:Y:S02]  /*4250*/  UMOV UR11, 0x20004020 ;  /* 0x20004020000b7882 */ /* 0x000fe40000000000 */
[----:B------:R3:W4:Y:S01]  /*4260*/  @P0 SYNCS.PHASECHK.TRANS64.TRYWAIT P2, [UR5], R4 ;  /* 0x00000004ff0005a7 */ /* 0x0007220008041105 */
[----:B------:R-:W-:Y:S11]  /*4270*/  ELECT P0, URZ, PT ;  /* 0x0000000000ff782f */ /* 0x000ff60003800000 */
[----:B------:R-:W-:Y:S02]  /*4280*/  @!UPT UIADD3 URZ, UPT, UPT, URZ, URZ, URZ ;  /* 0x000000fffffff290 */ /* 0x000fe4000fffe0ff */
[C---:B------:R-:W-:Y:S02]  /*4290*/  @P0 R2UR.BROADCAST UR16, R5.reuse ;  /* 0x00000000051002ca */ /* 0x040fe400008e0000 */
[----:B------:R-:W-:Y:S01]  /*42a0*/  ELECT P0, URZ, PT ;  /* 0x0000000000ff782f */ /* 0x000fe20003800000 */
[----:B------:R-:W-:Y:S01]  /*42b0*/  UMOV UR15, 0x40004040 ;  /* 0x40004040000f7882 */ /* 0x000fe20000000000 */
[----:B------:R-:W-:Y:S01]  /*42c0*/  UMOV UR9, 0x20004020 ;  /* 0x2000402000097882 */ /* 0x000fe20000000000 */
[----:B------:R1:W-:Y:S01]  /*42d0*/  UTCHMMA.2CTA gdesc[UR14], gdesc[UR10], tmem[UR4], tmem[UR32], idesc[UR33], UP2 ;  /* 0x00ff200a0e0075ea */ /* 0x0003e20009200004 */
[----:B------:R-:W-:Y:S01]  /*42e0*/  UPLOP3.LUT UP2, UPT, UPT, UPT, UPT, 0x80, 0x8 ;  /* 0x000000000008789c */ /* 0x000fe20003f4f070 */
[----:B------:R-:W-:Y:S01]  /*42f0*/  UMOV UR7, 0x40004040 ;  /* 0x4000404000077882 */ /* 0x000fe20000000000 */
[----:B------:R-:W-:Y:S01]  /*4300*/  UMOV UR13, 0x20004020 ;  /* 0x20004020000d7882 */ /* 0x000fe20000000000 */
[----:B------:R-:W-:Y:S04]  /*4310*/  UMOV UR5, 0x40004040 ;  /* 0x4000404000057882 */ /* 0x000fe80000000000 */
[----:B------:R2:W-:Y:S01]  /*4320*/  UTCHMMA.2CTA gdesc[UR6], gdesc[UR8], tmem[UR16], tmem[UR30], idesc[UR31], UPT ;  /* 0x00ff1e08060075ea */ /* 0x0005e2000ba00010 */
[----:B-1----:R-:W-:Y:S01]  /*4330*/  UIADD3 UR4, UPT, UPT, UR14, 0x4, URZ ;  /* 0x000000040e047890 */ /* 0x002fe2000fffe0ff */
[C---:B------:R-:W-:Y:S02]  /*4340*/  @P0 R2UR.BROADCAST UR15, R5.reuse ;  /* 0x00000000050f02ca */ /* 0x040fe400008e0000 */
[----:B------:R-:W-:Y:S01]  /*4350*/  ELECT P0, URZ, PT ;  /* 0x0000000000ff782f */ /* 0x000fe20003800000 */
[----:B------:R-:W-:Y:S02]  /*4360*/  UIADD3 UR10, UPT, UPT, UR10, 0xc0, URZ ;  /* 0x000000c00a0a7890 */ /* 0x000fe4000fffe0ff */
[----:B--2---:R-:W-:Y:S10]  /*4370*/  UIADD3 UR6, UPT, UPT, UR14, 0x6, URZ ;  /* 0x000000060e067890 */ /* 0x004ff4000fffe0ff */
[----:B------:R-:W-:Y:S01]  /*4380*/  @P0 R2UR.BROADCAST UR9, R5 ;  /* 0x00000000050902ca */ /* 0x000fe200008e0000 */
[----:B------:R-:W-:Y:S01]  /*4390*/  UIADD3 UR8, UPT, UPT, UR18, 0x60, URZ ;  /* 0x0000006012087890 */ /* 0x000fe2000fffe0ff */
[----:B------:R1:W-:Y:S11]  /*43a0*/  UTCHMMA.2CTA gdesc[UR4], gdesc[UR12], tmem[UR15], tmem[UR28], idesc[UR29], UPT ;  /* 0x00ff1c0c040075ea */ /* 0x0003f6000ba0000f */
[----:B------:R3:W-:Y:S01]  /*43b0*/  UTCHMMA.2CTA gdesc[UR6], gdesc[UR10], tmem[UR9], tmem[UR26], idesc[UR27], UPT ;  /* 0x00ff1a0a060075ea */ /* 0x0007e2000ba00009 */
[----:B------:R3:W-:Y:S01]  /*43c0*/  UTCBAR.2CTA.MULTICAST [UR8], URZ, UR21 ;  /* 0x000000ff080073e9 */ /* 0x0007e20008200815 */
[----:B-1----:R-:W-:Y:S02]  /*43d0*/  UIADD3 UR4, UPT, UPT, UR17, 0x1, URZ ;  /* 0x0000000111047890 */ /* 0x002fe4000fffe0ff */
[----:B------:R-:W-:Y:S02]  /*43e0*/  UIADD3 UR5, UPT, UPT, UR17, -0x1, URZ ;  /* 0xffffffff11057890 */ /* 0x000fe4000fffe0ff */
[----:B------:R-:W-:Y:S03]  /*43f0*/  UISETP.GT.U32.AND UP0, UPT, UR4, 0x1, UPT ;  /* 0x000000010400788c */ /* 0x000fe6000bf04070 */
[----:B------:R-:W-:Y:S02]  /*4400*/  UMOV UR4, UR19 ;  /* 0x0000001300047c82 */ /* 0x000fe40008000000 */
[----:B------:R-:W-:Y:S04]  /*4410*/  UMOV UR17, UR5 ;  /* 0x0000000500117c82 */ /* 0x000fe80008000000 */
[----:B------:R-:W-:Y:S05]  /*4420*/  BRA.U UP0, `(.L_x_77) ;  /* 0xfffffffd002c7547 */ /* 0x000fea000b83ffff */
.L_x_74:
[----:B------:R-:W-:-:S09]  /*4430*/  UIADD3 UR4, UPT, UPT, UR25, 0x120, URZ ;  /* 0x0000012019047890 */ /* 0x000fd2000fffe0ff */
[----:B------:R2:W-:Y:S01]  /*4440*/  UTCBAR.2CTA.MULTICAST [UR4], URZ, UR35 ;  /* 0x000000ff040073e9 */ /* 0x0005e20008200823 */
[----:B------:R-:W-:Y:S02]  /*4450*/  NOP ;  /* 0x0000000000007918 */ /* 0x000fe40000000000 */
.L_x_73:
[----:B--2---:R-:W-:Y:S01]  /*4460*/  UIADD3 UR4, UPT, UPT, UR24, 0x1, URZ ;  /* 0x0000000118047890 */ /* 0x004fe2000fffe0ff */
[----:B------:R-:W-:-:S03]  /*4470*/  LOP3.LUT R2, R2, 0x1, RZ, 0x3c, !PT ;  /* 0x0000000102027812 */ /* 0x000fc600078e3cff */
[----:B------:R-:W-:-:S04]  /*4480*/  UISETP.NE.AND UP0, UPT, UR4, 0x2, UPT ;  /* 0x000000020400788c */ /* 0x000fc8000bf05270 */
[----:B------:R-:W-:Y:S02]  /*4490*/  USEL UR5, URZ, 0x1, UP0 ;  /* 0x00000001ff057887 */ /* 0x000fe40008000000 */
[----:B------:R-:W-:-:S04]  /*44a0*/  USEL UR24, UR4, URZ, UP0 ;  /* 0x000000ff04187287 */ /* 0x000fc80008000000 */
[----:B------:R-:W-:Y:S01]  /*44b0*/  LOP3.LUT R8, R8, UR5, RZ, 0x3c, !PT ;  /* 0x0000000508087c12 */ /* 0x000fe2000f8e3cff */
[----:B------:R-:W-:Y:S07]  /*44c0*/  @P3 BRA `(.L_x_78) ;  /* 0xfffffff800983947 */ /* 0x000fee000383ffff */
[----:B---3--:R-:W2:Y:S01]  /*44d0*/  S2UR UR8, SR_CgaCtaId ;  /* 0x00000000000879c3 */ /* 0x008ea20000008800 */
[----:B------:R-:W-:Y:S01]  /*44e0*/  ELECT P0, URZ, PT ;  /* 0x0000000000ff782f */ /* 0x000fe20003800000 */
[----:B------:R-:W-:Y:S01]  /*44f0*/  HFMA2 R0, -RZ, RZ, 0, 5.9604644775390625e-08 ;  /* 0x00000001ff007431 */ /* 0x000fe200000001ff */
[----:B------:R-:W-:-:S05]  /*4500*/  UMOV UR4, 0x40 ;  /* 0x0000004000047882 */ /* 0x000fca0000000000 */
[----:B------:R-:W-:Y:S01]  /*4510*/  UVIRTCOUNT.DEALLOC.SMPOOL 0x80 ;  /* 0x000000800000784c */ /* 0x000fe20000000000 */
[----:B------:R-:W-:Y:S02]  /*4520*/  UISETP.NE.AND UP0, UPT, UR38, URZ, UPT ;  /* 0x000000ff2600728c */ /* 0x000fe4000bf05270 */
[----:B--2---:R-:W-:-:S09]  /*4530*/  ULEA UR8, UR8, UR4, 0x18 ;  /* 0x0000000408087291 */ /* 0x004fd2000f8ec0ff */
[----:B------:R2:W-:Y:S01]  /*4540*/  @P0 STS.U8 [UR8+0x1c], R0 ;  /* 0x00001c00ff000988 */ /* 0x0005e20008000008 */
[----:B------:R-:W-:Y:S05]  /*4550*/  BRA.U UP0, `(.L_x_79) ;  /* 0x0000000100587547 */ /* 0x000fea000b800000 */
[----:B------:R-:W-:Y:S01]  /*4560*/  UIADD3 UR5, UPT, UPT, UR20, 0x130, URZ ;  /* 0x0000013014057890 */ /* 0x000fe2000fffe0ff */
[----:B-1----:R-:W-:-:S03]  /*4570*/  SHF.L.U32 R5, R8, 0x1f, RZ ;  /* 0x0000001f08057819 */ /* 0x002fc600000006ff */
[----:B------:R-:W-:-:S09]  /*4580*/  ULEA UR4, UR24, UR5, 0x3 ;  /* 0x0000000518047291 */ /* 0x000fd2000f8e18ff */
[----:B------:R-:W1:Y:S02]  /*4590*/  SYNCS.PHASECHK.TRANS64.TRYWAIT P0, [UR4], R5 ;  /* 0x00000005ff0075a7 */ /* 0x000e640008001104 */
[----:B-1----:R-:W-:Y:S05]  /*45a0*/  @!P0 BRA `(.L_x_80) ;  /* 0x0000005c004c8947 */ /* 0x002fea0003800000 */
.L_x_189:
[----:B------:R-:W-:-:S04]  /*45b0*/  UIADD3 UR4, UPT, UPT, UR24, 0x1, URZ ;  /* 0x0000000118047890 */ /* 0x000fc8000fffe0ff */
[----:B------:R-:W-:-:S04]  /*45c0*/  UISETP.NE.AND UP1, UPT, UR4, 0x2, UPT ;  /* 0x000000020400788c */ /* 0x000fc8000bf25270 */
[----:B------:R-:W-:Y:S02]  /*45d0*/  USEL UR6, URZ, 0x1, UP1 ;  /* 0x00000001ff067887 */ /* 0x000fe40008800000 */
[----:B------:R-:W-:-:S04]  /*45e0*/  USEL UR4, UR4, URZ, UP1 ;  /* 0x000000ff04047287 */ /* 0x000fc80008800000 */
[----:B------:R-:W-:Y:S01]  /*45f0*/  ULEA UR4, UR4, UR5, 0x3 ;  /* 0x0000000504047291 */ /* 0x000fe2000f8e18ff */
[----:B-1----:R-:W-:-:S04]  /*4600*/  LOP3.LUT R5, R8, UR6, RZ, 0x3c, !PT ;  /* 0x0000000608057c12 */ /* 0x002fc8000f8e3cff */
[----:B------:R-:W-:Y:S01]  /*4610*/  SHF.L.U32 R5, R5, 0x1f, RZ ;  /* 0x0000001f05057819 */ /* 0x000fe200000006ff */
[----:B--2---:R-:W-:-:S04]  /*4620*/  IMAD.U32 R0, RZ, RZ, UR4 ;  /* 0x00000004ff007e24 */ /* 0x004fc8000f8e00ff */
[----:B------:R1:W2:Y:S03]  /*4630*/  SYNCS.PHASECHK.TRANS64.TRYWAIT P0, [R0+URZ], R5 ;  /* 0x00000005000075a7 */ /* 0x0002a600080011ff */
[----:B--2---:R-:W-:Y:S05]  /*4640*/  @!P0 NANOSLEEP.SYNCS 0x989680 ;  /* 0x009896800000895d */ /* 0x004fea0003900000 */
[----:B------:R-:W2:Y:S02]  /*4650*/  @!P0 SYNCS.PHASECHK.TRANS64 P0, [R0+URZ], R5 ;  /* 0x00000005000085a7 */ /* 0x000ea400080010ff */
[----:B--2---:R-:W-:Y:S05]  /*4660*/  @P0 BRA `(.L_x_81) ;  /* 0x0000000000200947 */ /* 0x004fea0003800000 */
.L_x_82:
[----:B--2---:R2:W3:Y:S02]  /*4670*/  SYNCS.PHASECHK.TRANS64.TRYWAIT P0, [R0+URZ], R5 ;  /* 0x00000005000075a7 */ /* 0x0044e400080011ff */
[----:B---3--:R-:W-:Y:S05]  /*4680*/  @!P0 NANOSLEEP.SYNCS 0x989680 ;  /* 0x009896800000895d */ /* 0x008fea0003900000 */
[----:B------:R-:W3:Y:S02]  /*4690*/  @!P0 SYNCS.PHASECHK.TRANS64 P0, [R0+URZ], R5 ;  /* 0x00000005000085a7 */ /* 0x000ee400080010ff */
[----:B---3--:R-:W-:Y:S05]  /*46a0*/  @!P0 BRA `(.L_x_82) ;  /* 0xfffffffc00f08947 */ /* 0x008fea000383ffff */
[----:B------:R-:W-:Y:S05]  /*46b0*/  BRA `(.L_x_81) ;  /* 0x00000000000c7947 */ /* 0x000fea0003800000 */
.L_x_79:
[----:B------:R-:W-:-:S04]  /*46c0*/  UIADD3 UR4, UPT, UPT, UR20, 0x140, URZ ;  /* 0x0000014014047890 */ /* 0x000fc8000fffe0ff */
[----:B------:R-:W-:-:S09]  /*46d0*/  UPRMT UR4, UR37, 0x654, UR4 ;  /* 0x0000065425047896 */ /* 0x000fd20008000004 */
[----:B------:R-:W-:Y:S03]  /*46e0*/  SYNCS.ARRIVE.TRANS64.RED.A1T0 RZ, [UR4], RZ ;  /* 0x000000ffffff79a7 */ /* 0x000fe60008100404 */
.L_x_81:
[----:B-12---:R-:W-:Y:S01]  /*46f0*/  SHF.L.U32 R5, RZ, 0x1f, RZ ;  /* 0x0000001fff057819 */ /* 0x006fe200000006ff */
[----:B------:R-:W-:Y:S01]  /*4700*/  UIADD3 UR4, UPT, UPT, UR20, 0x140, URZ ;  /* 0x0000014014047890 */ /* 0x000fe2000fffe0ff */
[----:B------:R-:W-:Y:S02]  /*4710*/  PLOP3.LUT P0, PT, PT, PT, UP0, 0x80, 0x8 ;  /* 0x000000000008781c */ /* 0x000fe40003f0f008 */
[----:B------:R-:W1:Y:S02]  /*4720*/  SYNCS.PHASECHK.TRANS64.TRYWAIT P1, [UR20+0x140], R5 ;  /* 0x00014005ff0075a7 */ /* 0x000e640008021114 */
[----:B-1----:R-:W-:Y:S09]  /*4730*/  @!P1 BRA `(.L_x_83) ;  /* 0x0000005c00009947 */ /* 0x002ff20003800000 */
.L_x_191:
[----:B------:R-:W-:Y:S01]  /*4740*/  @!UP0 UPRMT UR4, UR37, 0x654, UR4 ;  /* 0x0000065425048896 */ /* 0x000fe20008000004 */
[----:B------:R-:W-:Y:S01]  /*4750*/  LOP3.LUT R2, R3, 0xffff, RZ, 0xc0, !PT ;  /* 0x0000ffff03027812 */ /* 0x000fe200078ec0ff */
[----:B------:R-:W-:Y:S02]  /*4760*/  IMAD.MOV.U32 R3, RZ, RZ, 0xffff ;  /* 0x0000ffffff037424 */ /* 0x000fe400078e00ff */
[----:B-1----:R-:W-:Y:S01]  /*4770*/  IMAD.MOV.U32 R5, RZ, RZ, 0x1 ;  /* 0x00000001ff057424 */ /* 0x002fe200078e00ff */
[----:B------:R-:W-:-:S04]  /*4780*/  SHF.R.U32.HI R2, RZ, 0x5, R2 ;  /* 0x00000005ff027819 */ /* 0x000fc80000011602 */
[----:B------:R-:W-:Y:S01]  /*4790*/  @!P0 SYNCS.ARRIVE.TRANS64.RED.A1T0 RZ, [UR4], RZ ;  /* 0x000000ffffff89a7 */ /* 0x000fe20008100404 */
[----:B------:R-:W-:Y:S01]  /*47a0*/  NOP ;  /* 0x0000000000007918 */ /* 0x000fe20000000000 */
[----:B------:R-:W1:Y:S01]  /*47b0*/  LDS R0, [UR8+0x14] ;  /* 0x00001408ff007984 */ /* 0x000e620008000800 */
[-C--:B------:R-:W-:Y:S02]  /*47c0*/  SHF.L.U32 R3, R3, R2.reuse, RZ ;  /* 0x0000000203037219 */ /* 0x080fe400000006ff */
[----:B------:R-:W-:Y:S02]  /*47d0*/  SHF.L.U32 R5, R5, R2, RZ ;  /* 0x0000000205057219 */ /* 0x000fe400000006ff */
[----:B-1----:R-:W-:-:S04]  /*47e0*/  LOP3.LUT R0, R0, R3, RZ, 0xc0, !PT ;  /* 0x0000000300007212 */ /* 0x002fc800078ec0ff */
[----:B------:R-:W-:-:S13]  /*47f0*/  ISETP.NE.AND P0, PT, R0, R3, PT ;  /* 0x000000030000720c */ /* 0x000fda0003f05270 */
[----:B------:R-:W-:Y:S05]  /*4800*/  @P0 BRA `(.L_x_84) ;  /* 0x00000000005c0947 */ /* 0x000fea0003800000 */
[----:B------:R-:W1:Y:S02]  /*4810*/  LDS R0, [UR8+0x18] ;  /* 0x00001808ff007984 */ /* 0x000e640008000800 */
[----:B-1----:R-:W-:-:S04]  /*4820*/  LOP3.LUT R0, R0, R5, RZ, 0xc0, !PT ;  /* 0x0000000500007212 */ /* 0x002fc800078ec0ff */
[----:B------:R-:W-:-:S13]  /*4830*/  ISETP.NE.AND P0, PT, R0, R5, PT ;  /* 0x000000050000720c */ /* 0x000fda0003f05270 */
[----:B------:R-:W-:Y:S05]  /*4840*/  @P0 BRA `(.L_x_85) ;  /* 0x0000000000400947 */ /* 0x000fea0003800000 */
[----:B------:R-:W-:Y:S01]  /*4850*/  R2UR UR4, R3 ;  /* 0x00000000030472ca */ /* 0x000fe200000e0000 */
[----:B------:R-:W1:Y:S01]  /*4860*/  S2R R2, SR_LANEID ;  /* 0x0000000000027919 */ /* 0x000e620000000000 */
[----:B------:R-:W-:-:S04]  /*4870*/  LOP3.LUT R5, RZ, R5, RZ, 0x33, !PT ;  /* 0x00000005ff057212 */ /* 0x000fc800078e33ff */
[----:B------:R-:W2:Y:S07]  /*4880*/  REDUX UR6, R5 ;  /* 0x00000000050673c4 */ /* 0x000eae0000000000 */
[----:B------:R-:W-:-:S03]  /*4890*/  ULOP3.LUT UR5, URZ, UR4, URZ, 0x33, !UPT ;  /* 0x00000004ff057292 */ /* 0x000fc6000f8e33ff */
[----:B------:R-:W-:Y:S02]  /*48a0*/  VOTEU.ANY UR4, UPT, PT ;  /* 0x0000000000047886 */ /* 0x000fe400038e0100 */
[----:B------:R-:W-:Y:S01]  /*48b0*/  UFLO.U32 UR4, UR4 ;  /* 0x00000004000472bd */ /* 0x000fe200080e0000 */
[----:B------:R-:W-:-:S04]  /*48c0*/  IMAD.U32 R0, RZ, RZ, UR5 ;  /* 0x00000005ff007e24 */ /* 0x000fc8000f8e00ff */
[----:B------:R-:W3:Y:S02]  /*48d0*/  REDUX UR7, R0 ;  /* 0x00000000000773c4 */ /* 0x000ee40000000000 */
[----:B------:R1:W-:Y:S02]  /*48e0*/  UTCATOMSWS.AND URZ, UR5 ;  /* 0x0000000500ff79e3 */ /* 0x0003e40008000000 */
[----:B-1----:R-:W-:Y:S01]  /*48f0*/  ISETP.EQ.U32.AND P0, PT, R2, UR4, PT ;  /* 0x0000000402007c0c */ /* 0x002fe2000bf02070 */
[----:B--2---:R-:W-:Y:S02]  /*4900*/  IMAD.U32 R2, RZ, RZ, UR6 ;  /* 0x00000006ff027e24 */ /* 0x004fe4000f8e00ff */
[----:B---3--:R-:W-:-:S10]  /*4910*/  IMAD.U32 R3, RZ, RZ, UR7 ;  /* 0x00000007ff037e24 */ /* 0x008fd4000f8e00ff */
[----:B------:R1:W-:Y:S04]  /*4920*/  @P0 ATOMS.AND RZ, [UR8+0x14], R3 ;  /* 0x00001403ffff098c */ /* 0x0003e8000a800008 */
[----:B------:R1:W-:Y:S01]  /*4930*/  @P0 ATOMS.AND RZ, [UR8+0x18], R2 ;  /* 0x00001802ffff098c */ /* 0x0003e2000a800008 */
[----:B------:R-:W-:Y:S05]  /*4940*/  BRA `(.L_x_86) ;  /* 0x0000000000147947 */ /* 0x000fea0003800000 */
.L_x_85:
[----:B------:R-:W-:Y:S02]  /*4950*/  MOV R2, 0x4970 ;  /* 0x0000497000027802 */ /* 0x000fe40000000f00 */
[----:B----45:R-:W-:Y:S05]  /*4960*/  CALL.REL.NOINC `($__internal_0_$__cuda_sm10x_tcgen05_guardrail_trap_col_being_dealloced_not_returned_by_alloc) ;  /* 0x0000005c00e47944 */ /* 0x030fea0003c00000 */
[----:B------:R-:W-:Y:S05]  /*4970*/  BRA `(.L_x_86) ;  /* 0x0000000000087947 */ /* 0x000fea0003800000 */
.L_x_84:
[----:B------:R-:W-:Y:S02]  /*4980*/  MOV R2, 0x49a0 ;  /* 0x000049a000027802 */ /* 0x000fe40000000f00 */
[----:B----45:R-:W-:Y:S05]  /*4990*/  CALL.REL.NOINC `($__internal_2_$__cuda_sm10x_tcgen05_guardrail_trap_unallocated_columns_being_dealloced) ;  /* 0x0000005c00f07944 */ /* 0x030fea0003c00000 */
.L_x_86:
[----:B------:R-:W-:Y:S01]  /*49a0*/  NOP ;  /* 0x0000000000007918 */ /* 0x000fe20000000000 */
[----:B------:R-:W-:Y:S05]  /*49b0*/  EXIT ;  /* 0x000000000000794d */ /* 0x000fea0003800000 */
.L_x_58:
[----:B------:R-:W-:-:S09]  /*49c0*/  UISETP.NE.OR UP0, UPT, UR18, 0x3, !UP3 ;  /* 0x000000031200788c */ /* 0x000fd2000df05670 */
[----:B------:R-:W-:Y:S05]  /*49d0*/  BRA.U UP0, `(.L_x_87) ;  /* 0x0000001500307547 */ /* 0x000fea000b800000 */
[----:B------:R-:W2:Y:S01]  /*49e0*/  LDCU.64 UR4, c[0x0][0x888] ;  /* 0x00011100ff0477ac */ /* 0x000ea20008000a00 */
[----:B------:R-:W3:Y:S01]  /*49f0*/  S2UR UR10, SR_CgaCtaId ;  /* 0x00000000000a79c3 */ /* 0x000ee20000008800 */
[----:B------:R-:W-:Y:S01]  /*4a00*/  HFMA2 R10, -RZ, RZ, 0, 5.9604644775390625e-08 ;  /* 0x00000001ff0a7431 */ /* 0x000fe200000001ff */
[----:B------:R-:W-:Y:S01]  /*4a10*/  MOV R9, RZ ;  /* 0x000000ff00097202 */ /* 0x000fe20000000f00 */
[----:B------:R-:W4:Y:S01]  /*4a20*/  LDCU UR60, c[0x0][0x370] ;  /* 0x00006e00ff3c77ac */ /* 0x000f220008000800 */
[----:B------:R-:W-:Y:S01]  /*4a30*/  HFMA2 R0, -RZ, RZ, 0, 0.0078125 ;  /* 0x00002000ff007431 */ /* 0x000fe200000001ff */
[----:B------:R-:W4:Y:S03]  /*4a40*/  LDCU.128 UR52, c[0x0][0xb10] ;  /* 0x00016200ff3477ac */ /* 0x000f260008000c00 */
[----:B------:R-:W1:Y:S01]  /*4a50*/  LDC.64 R12, c[0x0][0x348] ;  /* 0x0000d200ff0c7b82 */ /* 0x000e620000000a00 */
[----:B------:R-:W3:Y:S01]  /*4a60*/  LDCU UR48, c[0x0][0x374] ;  /* 0x00006e80ff3077ac */ /* 0x000ee20008000800 */
[----:B------:R-:W3:Y:S01]  /*4a70*/  LDCU.64 UR46, c[0x0][0x890] ;  /* 0x00011200ff2e77ac */ /* 0x000ee20008000a00 */
[----:B--2---:R-:W-:Y:S01]  /*4a80*/  UISETP.NE.U32.AND UP0, UPT, UR4, URZ, UPT ;  /* 0x000000ff0400728c */ /* 0x004fe2000bf05070 */
[----:B------:R-:W2:Y:S01]  /*4a90*/  LDCU UR30, c[0x0][0xb0c] ;  /* 0x00016180ff1e77ac */ /* 0x000ea20008000800 */
[----:B------:R-:W1:Y:S01]  /*4aa0*/  LDCU UR69, c[0x0][0xb20] ;  /* 0x00016400ff4577ac */ /* 0x000e620008000800 */
[----:B------:R-:W1:Y:S01]  /*4ab0*/  LDCU UR4, c[0x0][0xb30] ;  /* 0x00016600ff0477ac */ /* 0x000e620008000800 */
[----:B------:R-:W1:Y:S01]  /*4ac0*/  LDCU.128 UR56, c[0x0][0x980] ;  /* 0x00013000ff3877ac */ /* 0x000e620008000c00 */
[----:B------:R-:W-:Y:S01]  /*4ad0*/  UMOV UR31, 0x400 ;  /* 0x00000400001f7882 */ /* 0x000fe20000000000 */
[----:B----4-:R-:W-:-:S02]  /*4ae0*/  UIMAD.WIDE.U32 UR6, UR60, UR52, URZ ;  /* 0x000000343c0672a5 */ /* 0x010fc4000f8e00ff */
[----:B---3--:R-:W-:Y:S02]  /*4af0*/  UIMAD.WIDE.U32 UR8, UR48, UR55, URZ ;  /* 0x00000037300872a5 */ /* 0x008fe4000f8e00ff */
[----:B------:R-:W-:Y:S02]  /*4b00*/  UISETP.NE.AND.EX UP6, UPT, UR5, URZ, UPT, UP0 ;  /* 0x000000ff0500728c */ /* 0x000fe4000bfc5300 */
[----:B------:R-:W-:Y:S02]  /*4b10*/  ULEA UR31, UR10, UR31, 0x18 ;  /* 0x0000001f0a1f7291 */ /* 0x000fe4000f8ec0ff */
[----:B------:R-:W-:Y:S02]  /*4b20*/  UISETP.NE.AND UP0, UPT, UR39, 0x1, UPT ;  /* 0x000000012700788c */ /* 0x000fe4000bf05270 */
[----:B------:R-:W-:Y:S02]  /*4b30*/  UISETP.NE.U32.AND UP0, UPT, UR46, URZ, UPT ;  /* 0x000000ff2e00728c */ /* 0x000fe4000bf05070 */
[----:B------:R-:W-:-:S02]  /*4b40*/  UIADD3 UR62, UPT, UPT, UR31, 0xd8, URZ ;  /* 0x000000d81f3e7890 */ /* 0x000fc4000fffe0ff */
[----:B------:R-:W-:Y:S02]  /*4b50*/  UIADD3 UR61, UPT, UPT, UR31, 0x118, URZ ;  /* 0x000001181f3d7890 */ /* 0x000fe4000fffe0ff */
[----:B------:R-:W-:Y:S02]  /*4b60*/  UIADD3 UR41, UPT, UPT, UR31, 0xc0, URZ ;  /* 0x000000c01f297890 */ /* 0x000fe4000fffe0ff */
[----:B------:R-:W-:Y:S02]  /*4b70*/  UIADD3 UR33, UPT, UPT, UR31, 0xc8, URZ ;  /* 0x000000c81f217890 */ /* 0x000fe4000fffe0ff */
[----:B------:R-:W-:Y:S02]  /*4b80*/  UIADD3 UR25, UPT, UPT, UR31, 0xd0, URZ ;  /* 0x000000d01f197890 */ /* 0x000fe4000fffe0ff */
[----:B------:R-:W-:Y:S02]  /*4b90*/  UISETP.GE.AND UP3, UPT, UR39, 0x1, UPT ;  /* 0x000000012700788c */ /* 0x000fe4000bf66270 */
[----:B------:R-:W-:Y:S01]  /*4ba0*/  UISETP.NE.AND.EX UP5, UPT, UR47, URZ, UPT, UP0 ;  /* 0x000000ff2f00728c */ /* 0x000fe2000bfa5300 */
[----:B------:R-:W-:Y:S01]  /*4bb0*/  UMOV UR67, UR7 ;  /* 0x0000000700437c82 */ /* 0x000fe20008000000 */
[----:B------:R-:W-:Y:S01]  /*4bc0*/  UMOV UR66, UR9 ;  /* 0x0000000900427c82 */ /* 0x000fe20008000000 */
[----:B--2---:R-:W-:-:S02]  /*4bd0*/  UISETP.NE.AND UP3, UPT, UR30, 0x1, UPT ;  /* 0x000000011e00788c */ /* 0x004fc4000bf65270 */
[----:B------:R-:W-:Y:S02]  /*4be0*/  UISETP.NE.AND UP0, UPT, UR54, 0x1, UPT ;  /* 0x000000013600788c */ /* 0x000fe4000bf05270 */
[----:B------:R-:W-:Y:S01]  /*4bf0*/  UPLOP3.LUT UP2, UPT, UPT, UPT, UPT, 0x40, 0x4 ;  /* 0x000000000004789c */ /* 0x000fe20003f4e870 */
[----:B------:R-:W2:Y:S01]  /*4c00*/  LDCU.64 UR22, c[0x0][0xb28] ;  /* 0x00016500ff1677ac */ /* 0x000ea20008000a00 */
[----:B------:R-:W3:Y:S01]  /*4c10*/  LDCU.64 UR50, c[0x0][0x990] ;  /* 0x00013200ff3277ac */ /* 0x000ee20008000a00 */
[----:B------:R-:W-:Y:S02]  /*4c20*/  UPRMT UR62, UR10, 0x654, UR62 ;  /* 0x000006540a3e7896 */ /* 0x000fe4000800003e */
[----:B------:R-:W-:Y:S02]  /*4c30*/  UPRMT UR61, URZ, 0x654, UR61 ;  /* 0x00000654ff3d7896 */ /* 0x000fe4000800003d */
[----:B------:R-:W-:Y:S02]  /*4c40*/  UPRMT UR65, UR10, 0x654, UR41 ;  /* 0x000006540a417896 */ /* 0x000fe40008000029 */
[----:B------:R-:W-:-:S02]  /*4c50*/  UPRMT UR64, UR10, 0x654, UR33 ;  /* 0x000006540a407896 */ /* 0x000fc40008000021 */
[----:B------:R-:W-:Y:S02]  /*4c60*/  UPRMT UR63, UR10, 0x654, UR25 ;  /* 0x000006540a3f7896 */ /* 0x000fe40008000019 */
[----:B------:R-:W-:Y:S02]  /*4c70*/  USHF.R.U32.HI UR67, URZ, UR53, UR67 ;  /* 0x00000035ff437299 */ /* 0x000fe40008011643 */
[----:B-1----:R-:W-:Y:S02]  /*4c80*/  USHF.R.U32.HI UR66, URZ, UR69, UR66 ;  /* 0x00000045ff427299 */ /* 0x002fe40008011642 */
[----:B------:R-:W-:Y:S02]  /*4c90*/  UISETP.NE.AND UP4, UPT, UR4, 0x1, UPT ;  /* 0x000000010400788c */ /* 0x000fe4000bf85270 */
[----:B------:R-:W-:Y:S02]  /*4ca0*/  UISETP.NE.AND UP3, UPT, UR56, 0x1, UPT ;  /* 0x000000013800788c */ /* 0x000fe4000bf65270 */
[----:B--23--:R-:W-:-:S11]  /*4cb0*/  UISETP.NE.AND UP0, UPT, UR59, 0x1, UPT ;  /* 0x000000013b00788c */ /* 0x00cfd6000bf05270 */
.L_x_98:
[----:B------:R-:W-:Y:S04]  /*4cc0*/  SHF.L.U32 R3, R9, 0x1f, RZ ;  /* 0x0000001f09037819 */ /* 0x000fe800000006ff */
[----:B------:R-:W1:Y:S02]  /*4cd0*/  SYNCS.PHASECHK.TRANS64.TRYWAIT P0, [UR31+0x110], R3 ;  /* 0x00011003ff0075a7 */ /* 0x000e64000800111f */
[----:B-12---:R-:W-:Y:S05]  /*4ce0*/  @!P0 BRA `(.L_x_88) ;  /* 0x0000005400ac8947 */ /* 0x006fea0003800000 */
.L_x_193:
[----:B------:R-:W2:Y:S01]  /*4cf0*/  LDS.128 R4, [UR31+0x150] ;  /* 0x0001501fff047984 */ /* 0x000ea20008000c00 */
[----:B------:R-:W-:Y:S01]  /*4d00*/  UISETP.GE.AND UP0, UPT, UR39, 0x1, UPT ;  /* 0x000000012700788c */ /* 0x000fe2000bf06270 */
[----:B------:R-:W-:Y:S01]  /*4d10*/  @!PT LDS RZ, [RZ] ;  /* 0x00000000fffff984 */ /* 0x000fe20000000800 */
[----:B------:R-:W-:Y:S01]  /*4d20*/  @!PT LDS RZ, [RZ] ;  /* 0x00000000fffff984 */ /* 0x000fe20000000800 */
[----:B------:R-:W-:Y:S01]  /*4d30*/  @!PT LDS RZ, [RZ] ;  /* 0x00000000fffff984 */ /* 0x000fe20000000800 */
[----:B------:R-:W-:Y:S01]  /*4d40*/  @!PT LDS RZ, [RZ] ;  /* 0x00000000fffff984 */ /* 0x000fe20000000800 */
[----:B------:R3:W-:Y:S06]  /*4d50*/  MEMBAR.ALL.CTA ;  /* 0x0000000000007992 */ /* 0x0007ec0000008000 */
[----:B---3--:R-:W3:Y:S02]  /*4d60*/  FENCE.VIEW.ASYNC.S ;  /* 0x00000000000073c6 */ /* 0x008ee40000000000 */
[----:B---3--:R-:W-:Y:S01]  /*4d70*/  SYNCS.ARRIVE.TRANS64.RED.A1T0 RZ, [UR61], RZ ;  /* 0x000000ffffff79a7 */ /* 0x008fe2000810043d */
[----:B--2---:R-:W-:Y:S11]  /*4d80*/  LOP3.LUT P0, RZ, R6, 0x1, RZ, 0xc0, !PT ;  /* 0x0000000106ff7812 */ /* 0x004ff6000780c0ff */
[----:B------:R-:W-:Y:S02]  /*4d90*/  @!UPT UIADD3 URZ, UPT, UPT, URZ, URZ, URZ ;  /* 0x000000fffffff290 */ /* 0x000fe4000fffe0ff */
[----:B------:R-:W-:Y:S01]  /*4da0*/  VOTEU.ANY UP3, P0 ;  /* 0x0000000000ff7886 */ /* 0x000fe20000060100 */
[----:B------:R-:W-:Y:S11]  /*4db0*/  PLOP3.LUT P0, PT, PT, PT, UP3, 0x80, 0x8 ;  /* 0x000000000008781c */ /* 0x000ff60003f0f038 */
[----:B------:R-:W-:Y:S02]  /*4dc0*/  @!UPT UIADD3 URZ, UPT, UPT, URZ, URZ, URZ ;  /* 0x000000fffffff290 */ /* 0x000fe4000fffe0ff */
[----:B-1----:R-:W-:Y:S02]  /*4dd0*/  @P0 MOV R3, R4 ;  /* 0x0000000400030202 */ /* 0x002fe40000000f00 */
[----:B------:R-:W-:Y:S02]  /*4de0*/  @P0 LOP3.LUT R2, R5, 0xffff, RZ, 0xc0, !PT ;  /* 0x0000ffff05020812 */ /* 0x000fe400078ec0ff */
[----:B------:R-:W-:Y:S02]  /*4df0*/  @P0 R2UR UR5, R3 ;  /* 0x00000000030502ca */ /* 0x000fe400000e0000 */
[----:B------:R-:W-:Y:S11]  /*4e00*/  @P0 R2UR UR4, R2 ;  /* 0x00000000020402ca */ /* 0x000ff600000e0000 */
[----:B------:R-:W-:Y:S02]  /*4e10*/  @UP3 UMOV UR15, UR5 ;  /* 0x00000005000f3c82 */ /* 0x000fe40008000000 */
[----:B------:R-:W-:Y:S01]  /*4e20*/  @UP3 UMOV UR14, UR4 ;  /* 0x00000004000e3c82 */ /* 0x000fe20008000000 */
[----:B------:R-:W-:Y:S05]  /*4e30*/  BRA.U !UP0, `(.L_x_89) ;  /* 0x0000000108c07547 */ /* 0x000fea000b800000 */
[----:B------:R-:W-:Y:S02]  /*4e40*/  UIMAD.WIDE.U32 UR8, UR14, UR55, URZ ;  /* 0x000000370e0872a5 */ /* 0x000fe4000f8e00ff */
[----:B------:R-:W-:Y:S02]  /*4e50*/  UP2UR UR18, UPR, URZ, 0x4 ;  /* 0x00000004ff127883 */ /* 0x000fe40008000000 */
[----:B------:R-:W-:Y:S02]  /*4e60*/  UISETP.NE.AND UP2, UPT, UR54, 0x1, UPT ;  /* 0x000000013600788c */ /* 0x000fe4000bf45270 */
[----:B------:R-:W-:Y:S02]  /*4e70*/  UIMAD.WIDE.U32 UR10, UR15, UR52, URZ ;  /* 0x000000340f0a72a5 */ /* 0x000fe4000f8e00ff */
[----:B------:R-:W-:Y:S02]  /*4e80*/  USEL UR4, UR48, UR66, !UP2 ;  /* 0x0000004230047287 */ /* 0x000fe4000d000000 */
[----:B------:R-:W-:Y:S02]  /*4e90*/  UISETP.NE.AND UP0, UPT, UR30, 0x1, UPT ;  /* 0x000000011e00788c */ /* 0x000fe4000bf05270 */
[----:B------:R-:W-:Y:S02]  /*4ea0*/  UP2UR UR19, UPR, URZ, 0x2 ;  /* 0x00000002ff137883 */ /* 0x000fe40008000000 */
[----:B------:R-:W-:Y:S02]  /*4eb0*/  UISETP.NE.AND UP1, UPT, UR39, 0x1, UPT ;  /* 0x000000012700788c */ /* 0x000fe4000bf25270 */
[----:B------:R-:W-:Y:S02]  /*4ec0*/  UIMAD.WIDE.U32 UR12, UR4, UR22, URZ ;  /* 0x00000016040c72a5 */ /* 0x000fe4000f8e00ff */
[----:B------:R-:W-:Y:S01]  /*4ed0*/  USEL UR7, UR60, UR67, !UP0 ;  /* 0x000000433c077287 */ /* 0x000fe2000c000000 */
[----:B------:R-:W-:Y:S02]  /*4ee0*/  UMOV UR5, UR9 ;  /* 0x0000000900057c82 */ /* 0x000fe40008000000 */
[----:B------:R-:W-:Y:S02]  /*4ef0*/  USHF.R.U32.HI UR6, URZ, UR69, UR5 ;  /* 0x00000045ff067299 */ /* 0x000fe40008011605 */
[----:B------:R-:W-:Y:S02]  /*4f00*/  UIMAD.WIDE.U32 UR16, UR7, UR22, URZ ;  /* 0x00000016071072a5 */ /* 0x000fe4000f8e00ff */
[----:B------:R-:W-:Y:S02]  /*4f10*/  USEL UR6, UR14, UR6, !UP2 ;  /* 0x000000060e067287 */ /* 0x000fe4000d000000 */
[----:B------:R-:W-:Y:S01]  /*4f20*/  UISETP.NE.AND UP2, UPT, UR18, URZ, UPT ;  /* 0x000000ff1200728c */ /* 0x000fe2000bf45270 */
[----:B------:R-:W-:Y:S01]  /*4f30*/  UMOV UR5, UR11 ;  /* 0x0000000b00057c82 */ /* 0x000fe20008000000 */
[----:B------:R-:W-:Y:S02]  /*4f40*/  UIMAD.WIDE.U32 UR10, UR6, UR22, URZ ;  /* 0x00000016060a72a5 */ /* 0x000fe4000f8e00ff */
[----:B------:R-:W-:Y:S03]  /*4f50*/  USHF.R.U32.HI UR8, URZ, UR53, UR5 ;  /* 0x00000035ff087299 */ /* 0x000fe60008011605 */
[----:B------:R-:W-:Y:S02]  /*4f60*/  UMOV UR5, UR13 ;  /* 0x0000000d00057c82 */ /* 0x000fe40008000000 */
[----:B------:R-:W-:Y:S03]  /*4f70*/  @UP1 USHF.R.U32.HI UR4, URZ, UR23, UR5 ;  /* 0x00000017ff041299 */ /* 0x000fe60008011605 */
[----:B------:R-:W-:Y:S01]  /*4f80*/  UMOV UR5, UR17 ;  /* 0x0000001100057c82 */ /* 0x000fe20008000000 */
[----:B------:R-:W-:Y:S02]  /*4f90*/  UIMAD UR4, UR39, UR4, URZ ;  /* 0x00000004270472a4 */ /* 0x000fe4000f8e02ff */
[----:B------:R-:W-:Y:S02]  /*4fa0*/  @UP1 USHF.R.U32.HI UR7, URZ, UR23, UR5 ;  /* 0x00000017ff071299 */ /* 0x000fe40008011605 */
[----:B------:R-:W-:Y:S02]  /*4fb0*/  USEL UR5, UR15, UR8, !UP0 ;  /* 0x000000080f057287 */ /* 0x000fe4000c000000 */
[----:B------:R-:W-:Y:S02]  /*4fc0*/  UIMAD UR8, UR39, UR7, URZ ;  /* 0x00000007270872a4 */ /* 0x000fe4000f8e02ff */
[----:B------:R-:W-:Y:S03]  /*4fd0*/  UISETP.GE.AND UP0, UPT, UR6, UR4, UPT ;  /* 0x000000040600728c */ /* 0x000fe6000bf06270 */
[----:B------:R-:W-:Y:S01]  /*4fe0*/  UMOV UR4, UR11 ;  /* 0x0000000b00047c82 */ /* 0x000fe20008000000 */
[----:B------:R-:W-:Y:S02]  /*4ff0*/  UISETP.GE.OR UP0, UPT, UR5, UR8, UP0 ;  /* 0x000000080500728c */ /* 0x000fe40008706670 */
[----:B------:R-:W-:Y:S02]  /*5000*/  USHF.R.U32.HI UR4, URZ, UR23, UR4 ;  /* 0x00000017ff047299 */ /* 0x000fe40008011604 */
[----:B------:R-:W-:Y:S02]  /*5010*/  UIMAD.WIDE.U32 UR8, UR5, UR22, URZ ;  /* 0x00000016050872a5 */ /* 0x000fe4000f8e00ff */
[----:B------:R-:W-:Y:S04]  /*5020*/  USEL UR10, UR6, UR4, !UP1 ;  /* 0x00000004060a7287 */ /* 0x000fe8000c800000 */
[----:B------:R-:W-:Y:S01]  /*5030*/  UIADD3 UR11, UPT, UPT, -UR10, URZ, URZ ;  /* 0x000000ff0a0b7290 */ /* 0x000fe2000fffe1ff */
[----:B------:R-:W-:Y:S02]  /*5040*/  @!UP0 UMOV UR4, UR9 ;  /* 0x0000000900048c82 */ /* 0x000fe40008000000 */
[----:B------:R-:W-:Y:S02]  /*5050*/  @!UP0 USHF.R.U32.HI UR4, URZ, UR23, UR4 ;  /* 0x00000017ff048299 */ /* 0x000fe40008011604 */
[----:B------:R-:W-:Y:S02]  /*5060*/  UIMAD UR8, UR39, UR11, UR6 ;  /* 0x0000000b270872a4 */ /* 0x000fe4000f8e0206 */
[----:B------:R-:W-:Y:S02]  /*5070*/  @!UP0 USEL UR4, UR5, UR4, !UP1 ;  /* 0x0000000405048287 */ /* 0x000fe4000c800000 */
[----:B------:R-:W-:Y:S02]  /*5080*/  UISETP.NE.AND UP1, UPT, UR19, URZ, UPT ;  /* 0x000000ff1300728c */ /* 0x000fe4000bf25270 */
[----:B------:R-:W-:Y:S02]  /*5090*/  @!UP0 UIMAD UR7, UR7, UR8, UR4 ;  /* 0x00000008070782a4 */ /* 0x000fe4000f8e0204 */
[----:B------:R-:W-:Y:S02]  /*50a0*/  @!UP0 UIADD3 UR9, UPT, UPT, UR10, -UR4, URZ ;  /* 0x800000040a098290 */ /* 0x000fe4000fffe0ff */
[----:B------:R-:W-:Y:S02]  /*50b0*/  UIADD3 UR8, UPT, UPT, -UR6, URZ, URZ ;  /* 0x000000ff06087290 */ /* 0x000fe4000fffe1ff */
[----:B------:R-:W-:Y:S02]  /*50c0*/  UIADD3 UR4, UPT, UPT, -UR5, URZ, URZ ;  /* 0x000000ff05047290 */ /* 0x000fe4000fffe1ff */
[----:B------:R-:W-:Y:S03]  /*50d0*/  @!UP0 UIMAD UR6, UR9, UR39, UR5 ;  /* 0x00000027090682a4 */ /* 0x000fe6000f8e0205 */
[----:B------:R-:W-:Y:S01]  /*50e0*/  @!UP0 UMOV UR5, UR7 ;  /* 0x0000000700058c82 */ /* 0x000fe20008000000 */
[----:B------:R-:W-:Y:S02]  /*50f0*/  UIMAD UR7, UR30, UR4, UR15 ;  /* 0x000000041e0772a4 */ /* 0x000fe4000f8e020f */
[----:B------:R-:W-:Y:S02]  /*5100*/  UIMAD UR4, UR54, UR8, UR14 ;  /* 0x00000008360472a4 */ /* 0x000fe4000f8e020e */
[----:B------:R-:W-:Y:S02]  /*5110*/  UIMAD UR15, UR5, UR30, UR7 ;  /* 0x0000001e050f72a4 */ /* 0x000fe4000f8e0207 */
[----:B------:R-:W-:Y:S11]  /*5120*/  UIMAD UR14, UR6, UR54, UR4 ;  /* 0x00000036060e72a4 */ /* 0x000ff6000f8e0204 */
[----:B------:R-:W-:Y:S01]  /*5130*/  @!UPT UIADD3 URZ, UPT, UPT, URZ, URZ, URZ ;  /* 0x000000fffffff290 */ /* 0x000fe2000fffe0ff */
.L_x_89:
[----:B------:R-:W1:Y:S01]  /*5140*/  @!UP4 LDCU.128 UR8, c[0x0][0xb10] ;  /* 0x00016200ff08c7ac */ /* 0x000e620008000c00 */
[----:B------:R-:W-:Y:S02]  /*5150*/  ISETP.NE.U32.AND P1, PT, RZ, UR46, PT ;  /* 0x0000002eff007c0c */ /* 0x000fe4000bf25070 */
[----:B------:R-:W-:Y:S02]  /*5160*/  SHF.L.U32 R8, R10, 0x1f, RZ ;  /* 0x0000001f0a087819 */ /* 0x000fe400000006ff */
[----:B------:R-:W-:Y:S01]  /*5170*/  ISETP.NE.AND.EX P1, PT, RZ, UR47, PT, P1 ;  /* 0x0000002fff007c0c */ /* 0x000fe2000bf25310 */
[----:B------:R-:W2:Y:S01]  /*5180*/  @!UP4 LDCU UR5, c[0x0][0xb0c] ;  /* 0x00016180ff05c7ac */ /* 0x000ea20008000800 */
[----:B------:R-:W-:Y:S02]  /*5190*/  USHF.L.U32 UR42, UR20, 0x7, URZ ;  /* 0x00000007142a7899 */ /* 0x000fe400080006ff */
[----:B-1----:R-:W-:Y:S07]  /*51a0*/  UIMAD.WIDE.U32 UR6, UR15, UR8, URZ ;  /* 0x000000080f0672a5 */ /* 0x002fee000f8e00ff */
[----:B------:R-:W-:Y:S01]  /*51b0*/  @!UP4 UMOV UR4, UR7 ;  /* 0x000000070004cc82 */ /* 0x000fe20008000000 */
[----:B--2---:R-:W-:Y:S02]  /*51c0*/  @!UP4 UISETP.NE.AND UP0, UPT, UR5, 0x1, UPT ;  /* 0x000000010500c88c */ /* 0x004fe4000bf05270 */
[----:B------:R-:W-:Y:S02]  /*51d0*/  @!UP4 USHF.R.U32.HI UR4, URZ, UR9, UR4 ;  /* 0x00000009ff04c299 */ /* 0x000fe40008011604 */
[----:B------:R-:W-:Y:S02]  /*51e0*/  UIMAD.WIDE.U32 UR6, UR14, UR11, URZ ;  /* 0x0000000b0e0672a5 */ /* 0x000fe4000f8e00ff */
[----:B------:R-:W-:Y:S02]  /*51f0*/  @!UP4 USEL UR8, UR15, UR4, !UP0 ;  /* 0x000000040f08c287 */ /* 0x000fe4000c000000 */
[----:B------:R-:W-:Y:S03]  /*5200*/  @!UP4 UISETP.NE.AND UP0, UPT, UR10, 0x1, UPT ;  /* 0x000000010a00c88c */ /* 0x000fe6000bf05270 */
[----:B------:R-:W-:Y:S02]  /*5210*/  @!UP4 UMOV UR6, UR7 ;  /* 0x000000070006cc82 */ /* 0x000fe40008000000 */
[----:B------:R-:W1:Y:S02]  /*5220*/  @!UP4 LDCU UR4, c[0x0][0xb20] ;  /* 0x00016400ff04c7ac */ /* 0x000e640008000800 */
[----:B-1----:R-:W-:Y:S04]  /*5230*/  @!UP4 USHF.R.U32.HI UR6, URZ, UR4, UR6 ;  /* 0x00000004ff06c299 */ /* 0x002fe80008011606 */
[----:B------:R-:W-:Y:S04]  /*5240*/  @!UP4 USEL UR6, UR14, UR6, !UP0 ;  /* 0x000000060e06c287 */ /* 0x000fe8000c000000 */
[----:B------:R-:W-:Y:S02]  /*5250*/  @!UP4 UIADD3 UR4, UPT, UPT, -UR8, UR6, URZ ;  /* 0x000000060804c290 */ /* 0x000fe4000fffe1ff */
[----:B------:R-:W-:Y:S02]  /*5260*/  @!UP4 UIADD3 UR6, UPT, UPT, UR8, -UR6, URZ ;  /* 0x800000060806c290 */ /* 0x000fe4000fffe0ff */
[----:B------:R-:W-:Y:S02]  /*5270*/  @!UP4 UIMAD UR15, UR4, UR5, UR15 ;  /* 0x00000005040fc2a4 */ /* 0x000fe4000f8e020f */
[----:B------:R-:W-:Y:S01]  /*5280*/  @!UP4 UIMAD UR14, UR6, UR10, UR14 ;  /* 0x0000000a060ec2a4 */ /* 0x000fe2000f8e020e */
[----:B------:R-:W-:Y:S11]  /*5290*/  BRA.U UP2, `(.L_x_90) ;  /* 0x0000000102107547 */ /* 0x000ff6000b800000 */
[----:B------:R-:W-:Y:S04]  /*52a0*/  MOV R2, UR68 ;  /* 0x0000004400027c02 */ /* 0x000fe80008000f00 */
[----:B------:R-:W-:Y:S04]  /*52b0*/  SHF.L.U32 R3, R2, 0x1f, RZ ;  /* 0x0000001f02037819 */ /* 0x000fe800000006ff */
[----:B------:R-:W1:Y:S02]  /*52c0*/  SYNCS.PHASECHK.TRANS64.TRYWAIT P2, [UR31+0x108], R3 ;  /* 0x00010803ff0075a7 */ /* 0x000e64000804111f */
[----:B-1----:R-:W-:Y:S05]  /*52d0*/  @!P2 BRA `(.L_x_91) ;  /* 0x000000500048a947 */ /* 0x002fea0003800000 */
.L_x_90:
[----:B------:R-:W-:Y:S05]  /*52e0*/  BRA.U !UP5, `(.L_x_92) ;  /* 0x000000010d387547 */ /* 0x000fea000b800000 */
[----:B------:R-:W-:Y:S01]  /*52f0*/  UPLOP3.LUT UP1, UPT, UPT, UPT, UP6, 0x80, 0x8 ;  /* 0x000000000008789c */ /* 0x000fe20003f2f060 */
[----:B-1----:R-:W-:Y:S01]  /*5300*/  HFMA2 R2, -RZ, RZ, 0, 5.9604644775390625e-08 ;  /* 0x00000001ff027431 */ /* 0x002fe200000001ff */
[----:B------:R-:W1:Y:S01]  /*5310*/  LDCU.64 UR8, c[0x0][0x358] ;  /* 0x00006b00ff0877ac */ /* 0x000e620008000a00 */
[----:B------:R-:W-:Y:S03]  /*5320*/  IMAD.MOV.U32 R62, RZ, RZ, 0x1 ;  /* 0x00000001ff3e7424 */ /* 0x000fe600078e00ff */
[----:B------:R-:W-:Y:S05]  /*5330*/  PLOP3.LUT P2, PT, PT, PT, UP1, 0x80, 0x8 ;  /* 0x000000000008781c */ /* 0x000fea0003f4f018 */
[----:B------:R-:W2:Y:S01]  /*5340*/  @UP1 LDCU.64 UR4, c[0x0][0x888] ;  /* 0x00011100ff0417ac */ /* 0x000ea20008000a00 */
[----:B------:R-:W-:Y:S07]  /*5350*/  @UP1 UIMAD UR6, UR45, UR46, URZ ;  /* 0x0000002e2d0612a4 */ /* 0x000fee000f8e02ff */
[----:B------:R-:W-:Y:S01]  /*5360*/  @!P2 PRMT R62, R2, 0x7610, R62 ;  /* 0x00007610023ea816 */ /* 0x000fe2000000003e */
[----:B--2---:R-:W-:Y:S06]  /*5370*/  @UP1 UIMAD.WIDE UR4, UR6, 0x4, UR4 ;  /* 0x00000004060418a5 */ /* 0x004fec000f8e0204 */
[----:B------:R-:W-:Y:S01]  /*5380*/  IMAD.U32 R14, RZ, RZ, UR4 ;  /* 0x00000004ff0e7e24 */ /* 0x000fe2000f8e00ff */
[----:B------:R-:W-:Y:S04]  /*5390*/  MOV R15, UR5 ;  /* 0x00000005000f7c02 */ /* 0x000fe80008000f00 */
[----:B------:R-:W2:Y:S01]  /*53a0*/  @!UP1 LDCU UR4, c[0x0][0x880] ;  /* 0x00011000ff0497ac */ /* 0x000ea20008000800 */
[----:B-1---5:R3:W5:Y:S02]  /*53b0*/  @P2 LDG.E R27, desc[UR8][R14.64] ;  /* 0x000000080e1b2981 */ /* 0x022764000c1e1900 */
[----:B--23--:R-:W-:Y:S07]  /*53c0*/  @!P2 IMAD.U32 R27, RZ, RZ, UR4 ;  /* 0x00000004ff1bae24 */ /* 0x00cfee000f8e00ff */
.L_x_92:
[----:B-----5:R-:W-:Y:S01]  /*53d0*/  @!P1 FSETP.EQ.AND P3, PT, R27, RZ, PT ;  /* 0x000000ff1b00920b */ /* 0x020fe20003f62000 */
[----:B------:R-:W-:Y:S01]  /*53e0*/  @!UPT UIADD3 URZ, UPT, UPT, URZ, URZ, URZ ;  /* 0x000000fffffff290 */ /* 0x000fe2000fffe0ff */
[----:B------:R-:W-:Y:S11]  /*53f0*/  @!P1 BRA `(.L_x_93) ;  /* 0x0000000000149947 */ /* 0x000ff60003800000 */
[----:B------:R-:W-:Y:S02]  /*5400*/  LOP3.LUT P1, RZ, R62, 0xff, RZ, 0xc0, !PT ;  /* 0x000000ff3eff7812 */ /* 0x000fe4000782c0ff */
[----:B------:R-:W-:Y:S04]  /*5410*/  PLOP3.LUT P3, PT, PT, PT, UP1, 0x80, 0x8 ;  /* 0x000000000008781c */ /* 0x000fe80003f6f018 */
[----:B------:R-:W-:Y:S07]  /*5420*/  PLOP3.LUT P3, PT, P3, PT, PT, 0x8, 0x80 ;  /* 0x000000000080781c */ /* 0x000fee0001f6e170 */
[----:B------:R-:W-:Y:S11]  /*5430*/  @P1 FSETP.EQ.AND P3, PT, R27, RZ, PT ;  /* 0x000000ff1b00120b */ /* 0x000ff60003f62000 */
[----:B------:R-:W-:Y:S02]  /*5440*/  @!UPT UIADD3 URZ, UPT, UPT, URZ, URZ, URZ ;  /* 0x000000fffffff290 */ /* 0x000fe4000fffe0ff */
.L_x_93:
[----:B------:R-:W-:Y:S01]  /*5450*/  USHF.L.U32 UR43, UR49, 0x6, URZ ;  /* 0x00000006312b7899 */ /* 0x000fe200080006ff */
[----:B------:R-:W2:Y:S01]  /*5460*/  SYNCS.PHASECHK.TRANS64.TRYWAIT P1, [UR31+0xe0], R8 ;  /* 0x0000e008ff0075a7 */ /* 0x000ea2000802111f */
[----:B------:R-:W-:Y:S02]  /*5470*/  UISETP.NE.AND UP0, UPT, UR56, 0x1, UPT ;  /* 0x000000013800788c */ /* 0x000fe4000bf05270 */
[----:B------:R-:W-:Y:S01]  /*5480*/  UIMAD.WIDE.U32 UR4, UR43, UR57, URZ ;  /* 0x000000392b0472a5 */ /* 0x000fe2000f8e00ff */
[----:B------:R-:W-:Y:S04]  /*5490*/  ELECT P2, URZ, PT ;  /* 0x0000000000ff782f */ /* 0x000fe80003840000 */
[----:B------:R-:W-:Y:S02]  /*54a0*/  PLOP3.LUT P2, PT, P3, P2, PT, 0xf2, 0x2f ;  /* 0x00000000002f781c */ /* 0x000fe40001f45e72 */
[----:B------:R-:W-:Y:S02]  /*54b0*/  UMOV UR4, UR5 ;  /* 0x0000000500047c82 */ /* 0x000fe40008000000 */
[----:B------:R-:W-:Y:S04]  /*54c0*/  USHF.R.U32.HI UR4, URZ, UR58, UR4 ;  /* 0x0000003aff047299 */ /* 0x000fe80008011604 */
[----:B------:R-:W-:Y:S02]  /*54d0*/  USEL UR44, UR43, UR4, !UP0 ;  /* 0x000000042b2c7287 */ /* 0x000fe4000c000000 */
[----:B------:R-:W-:Y:S02]  /*54e0*/  UISETP.NE.AND UP0, UPT, UR59, 0x1, UPT ;  /* 0x000000013b00788c */ /* 0x000fe4000bf05270 */
[----:B------:R-:W-:Y:S07]  /*54f0*/  UIMAD.WIDE.U32 UR4, UR44, UR50, URZ ;  /* 0x000000322c0472a5 */ /* 0x000fee000f8e00ff */
[----:B------:R-:W-:Y:S02]  /*5500*/  UMOV UR4, UR5 ;  /* 0x0000000500047c82 */ /* 0x000fe40008000000 */
[----:B------:R-:W-:Y:S04]  /*5510*/  USHF.R.U32.HI UR4, URZ, UR51, UR4 ;  /* 0x00000033ff047299 */ /* 0x000fe80008011604 */
[----:B------:R-:W-:Y:S02]  /*5520*/  USEL UR45, UR44, UR4, !UP0 ;  /* 0x000000042c2d7287 */ /* 0x000fe4000c000000 */
[----:B------:R-:W-:Y:S02]  /*5530*/  UIADD3 UR4, UPT, UPT, -UR44, URZ, URZ ;  /* 0x000000ff2c047290 */ /* 0x000fe4000fffe1ff */
[----:B------:R-:W-:Y:S02]  /*5540*/  UIADD3 UR5, UPT, UPT, -UR45, URZ, URZ ;  /* 0x000000ff2d057290 */ /* 0x000fe4000fffe1ff */
[----:B------:R-:W-:Y:S02]  /*5550*/  UIMAD UR43, UR56, UR4, UR43 ;  /* 0x00000004382b72a4 */ /* 0x000fe4000f8e022b */
[----:B------:R-:W-:Y:S01]  /*5560*/  UIMAD UR44, UR59, UR5, UR44 ;  /* 0x000000053b2c72a4 */ /* 0x000fe2000f8e022c */
[----:B--2---:R-:W-:Y:S11]  /*5570*/  @!P1 BRA `(.L_x_94) ;  /* 0x0000004c00b89947 */ /* 0x004ff60003800000 */
.L_x_196:
[----:B-1----:R-:W-:Y:S01]  /*5580*/  @!P2 IADD3 R3, P1, PT, R12, 0x580, RZ ;  /* 0x000005800c03a810 */ /* 0x002fe20007f3e0ff */
[----:B------:R-:W-:Y:S01]  /*5590*/  VOTEU.ALL UP0, P2 ;  /* 0x0000000000ff7886 */ /* 0x000fe20001000000 */
[----:B------:R-:W-:Y:S01]  /*55a0*/  UMOV UR9, UR41 ;  /* 0x0000002900097c82 */ /* 0x000fe20008000000 */
[----:B------:R-:W-:Y:S01]  /*55b0*/  UMOV UR11, UR43 ;  /* 0x0000002b000b7c82 */ /* 0x000fe20008000000 */
[----:B------:R-:W-:Y:S01]  /*55c0*/  @!P2 R2UR UR5, R3 ;  /* 0x000000000305a2ca */ /* 0x000fe200000e0000 */
[----:B------:R-:W-:Y:S01]  /*55d0*/  @!P2 IMAD.X R2, RZ, RZ, R13, P1 ;  /* 0x000000ffff02a224 */ /* 0x000fe200008e060d */
[----:B------:R-:W-:Y:S02]  /*55e0*/  @!UP0 UPRMT UR6, URZ, 0x40, URZ ;  /* 0x00000040ff068896 */ /* 0x000fe400080000ff */
[----:B------:R-:W-:Y:S02]  /*55f0*/  @!UP0 UIADD3 UR40, UPT, UPT, UR31, 0x200, URZ ;  /* 0x000002001f288890 */ /* 0x000fe4000fffe0ff */
[----:B------:R-:W-:Y:S01]  /*5600*/  @!P2 R2UR UR4, R2 ;  /* 0x000000000204a2ca */ /* 0x000fe200000e0000 */
[----:B------:R-:W-:Y:S02]  /*5610*/  @!UP0 UPRMT UR6, UR6, 0x5410, URZ ;  /* 0x0000541006068896 */ /* 0x000fe400080000ff */
[----:B------:R-:W-:Y:S02]  /*5620*/  @!UP0 UIADD3 UR10, UPT, UPT, UR42, 0x40, URZ ;  /* 0x000000402a0a8890 */ /* 0x000fe4000fffe0ff */
[----:B------:R-:W-:Y:S02]  /*5630*/  @!UP0 UIADD3 UR8, UPT, UPT, UR31, 0x1200, URZ ;  /* 0x000012001f088890 */ /* 0x000fe4000fffe0ff */
[----:B------:R-:W-:Y:S01]  /*5640*/  IMAD.U32 R2, RZ, RZ, UR5 ;  /* 0x00000005ff027e24 */ /* 0x000fe2000f8e00ff */
[----:B------:R-:W-:Y:S01]  /*5650*/  VOTEU.ALL UP0, P2 ;  /* 0x0000000000ff7886 */ /* 0x000fe20001000000 */
[----:B------:R-:W-:Y:S01]  /*5660*/  UMOV UR12, UR44 ;  /* 0x0000002c000c7c82 */ /* 0x000fe20008000000 */
[----:B------:R-:W-:Y:S03]  /*5670*/  UMOV UR13, UR45 ;  /* 0x0000002d000d7c82 */ /* 0x000fe60008000000 */
[----:B------:R-:W-:Y:S01]  /*5680*/  IMAD.U32 R3, RZ, RZ, UR4 ;  /* 0x00000004ff037e24 */ /* 0x000fe2000f8e00ff */
[----:B------:R-:W-:Y:S01]  /*5690*/  @!P2 R2UR UR4, R2 ;  /* 0x000000000204a2ca */ /* 0x000fe200000e0000 */
[----:B------:R-:W-:Y:S03]  /*56a0*/  @!P2 IMAD.MOV.U32 R2, RZ, RZ, 0x2000 ;  /* 0x00002000ff02a424 */ /* 0x000fe600078e00ff */
[----:B------:R-:W-:Y:S11]  /*56b0*/  @!P2 R2UR UR5, R3 ;  /* 0x000000000305a2ca */ /* 0x000ff600000e0000 */
[----:B------:R-:W-:Y:S02]  /*56c0*/  @!UPT UIADD3 URZ, UPT, UPT, URZ, URZ, URZ ;  /* 0x000000fffffff290 */ /* 0x000fe4000fffe0ff */
[----:B------:R1:W-:Y:S01]  /*56d0*/  @!UP0 UTMALDG.4D.IM2COL [UR40], [UR4], UR6 ;  /* 0x00000028040083b4 */ /* 0x0003e20008058006 */
[----:B------:R-:W-:Y:S05]  /*56e0*/  VOTEU.ALL UP0, P2 ;  /* 0x0000000000ff7886 */ /* 0x000fea0001000000 */
[----:B------:R1:W-:Y:S01]  /*56f0*/  @!UP0 UTMALDG.4D.IM2COL [UR8], [UR4], UR6 ;  /* 0x00000008040083b4 */ /* 0x0003e20008058006 */
[----:B------:R1:W-:Y:S01]  /*5700*/  @!P2 SYNCS.ARRIVE.TRANS64.RED.A0TR RZ, [UR31+0xc0], R2 ;  /* 0x0000c002ffffa9a7 */ /* 0x0003e2000830041f */
[----:B------:R-:W-:Y:S01]  /*5710*/  SYNCS.ARRIVE.TRANS64.RED.A1T0 RZ, [UR65], RZ ;  /* 0x000000ffffff79a7 */ /* 0x000fe20008100441 */
[----:B------:R-:W2:Y:S02]  /*5720*/  SYNCS.PHASECHK.TRANS64.TRYWAIT P1, [UR31+0xe8], R8 ;  /* 0x0000e808ff0075a7 */ /* 0x000ea4000802111f */
[----:B-12---:R-:W-:Y:S05]  /*5730*/  @!P1 BRA `(.L_x_95) ;  /* 0x0000004c00609947 */ /* 0x006fea0003800000 */
.L_x_198:
        /* <DEDUP_REMOVED lines=9> */
[----:B------:R-:W-:Y:S02]  /*57d0*/  @!UP0 UIADD3 UR32, UPT, UPT, UR31, 0x2200, URZ ;  /* 0x000022001f208890 */ /* 0x000fe4000fffe0ff */
[----:B------:R-:W-:Y:S02]  /*57e0*/  @!UP0 UPRMT UR6, UR6, 0x5410, URZ ;  /* 0x0000541006068896 */ /* 0x000fe400080000ff */
[----:B------:R-:W-:Y:S02]  /*57f0*/  @!UP0 UIADD3 UR10, UPT, UPT, UR42, 0x50, URZ ;  /* 0x000000502a0a8890 */ /* 0x000fe4000fffe0ff */
[----:B------:R-:W-:Y:S01]  /*5800*/  IMAD.U32 R2, RZ, RZ, UR5 ;  /* 0x00000005ff027e24 */ /* 0x000fe2000f8e00ff */
[----:B------:R-:W-:Y:S01]  /*5810*/  @!UP0 UIADD3 UR8, UPT, UPT, UR31, 0x3200, URZ ;  /* 0x000032001f088890 */ /* 0x000fe2000fffe0ff */
[----:B------:R-:W-:Y:S01]  /*5820*/  VOTEU.ALL UP0, P2 ;  /* 0x0000000000ff7886 */ /* 0x000fe20001000000 */
[----:B------:R-:W-:Y:S01]  /*5830*/  UMOV UR37, UR45 ;  /* 0x0000002d00257c82 */ /* 0x000fe20008000000 */
[----:B------:R-:W-:Y:S02]  /*5840*/  UMOV UR9, UR33 ;  /* 0x0000002100097c82 */ /* 0x000fe40008000000 */
[----:B------:R-:W-:Y:S01]  /*5850*/  IMAD.U32 R3, RZ, RZ, UR4 ;  /* 0x00000004ff037e24 */ /* 0x000fe2000f8e00ff */
[----:B------:R-:W-:Y:S01]  /*5860*/  @!P2 R2UR UR4, R2 ;  /* 0x000000000204a2ca */ /* 0x000fe200000e0000 */
[----:B------:R-:W-:Y:S01]  /*5870*/  @!P2 IMAD.MOV.U32 R2, RZ, RZ, 0x2000 ;  /* 0x00002000ff02a424 */ /* 0x000fe200078e00ff */
[----:B------:R-:W-:Y:S01]  /*5880*/  UMOV UR11, UR43 ;  /* 0x0000002b000b7c82 */ /* 0x000fe20008000000 */
[----:B------:R-:W-:Y:S01]  /*5890*/  UMOV UR12, UR44 ;  /* 0x0000002c000c7c82 */ /* 0x000fe20008000000 */
[----:B------:R-:W-:Y:S01]  /*58a0*/  @!P2 R2UR UR5, R3 ;  /* 0x000000000305a2ca */ /* 0x000fe200000e0000 */
[----:B------:R-:W-:Y:S11]  /*58b0*/  UMOV UR13, UR45 ;  /* 0x0000002d000d7c82 */ /* 0x000ff60008000000 */
[----:B------:R-:W-:Y:S01]  /*58c0*/  @!UPT UIADD3 URZ, UPT, UPT, URZ, URZ, URZ ;  /* 0x000000fffffff290 */ /* 0x000fe2000fffe0ff */
[----:B------:R1:W-:Y:S01]  /*58d0*/  @!UP0 UTMALDG.4D.IM2COL [UR32], [UR4], UR6 ;  /* 0x00000020040083b4 */ /* 0x0003e20008058006 */
[----:B------:R-:W-:Y:S05]  /*58e0*/  VOTEU.ALL UP0, P2 ;  /* 0x0000000000ff7886 */ /* 0x000fea0001000000 */
[----:B------:R1:W-:Y:S01]  /*58f0*/  @!UP0 UTMALDG.4D.IM2COL [UR8], [UR4], UR6 ;  /* 0x00000008040083b4 */ /* 0x0003e20008058006 */
[----:B------:R1:W-:Y:S01]  /*5900*/  @!P2 SYNCS.ARRIVE.TRANS64.RED.A0TR RZ, [UR31+0xc8], R2 ;  /* 0x0000c802ffffa9a7 */ /* 0x0003e2000830041f */
[----:B------:R-:W-:Y:S01]  /*5910*/  SYNCS.ARRIVE.TRANS64.RED.A1T0 RZ, [UR64], RZ ;  /* 0x000000ffffff79a7 */ /* 0x000fe20008100440 */
[----:B------:R-:W2:Y:S02]  /*5920*/  SYNCS.PHASECHK.TRANS64.TRYWAIT P1, [UR31+0xf0], R8 ;  /* 0x0000f008ff0075a7 */ /* 0x000ea4000802111f */
[----:B-12---:R-:W-:Y:S05]  /*5930*/  @!P1 BRA `(.L_x_96) ;  /* 0x0000004800f89947 */ /* 0x006fea0003800000 */
.L_x_200:
[----:B-1----:R-:W-:Y:S01]  /*5940*/  @!P2 IADD3 R3, P1, PT, R12, 0x580, RZ ;  /* 0x000005800c03a810 */ /* 0x002fe20007f3e0ff */
[----:B------:R-:W-:Y:S01]  /*5950*/  VOTEU.ALL UP0, P2 ;  /* 0x0000000000ff7886 */ /* 0x000fe20001000000 */
[----:B------:R-:W-:Y:S01]  /*5960*/  UMOV UR27, UR43 ;  /* 0x0000002b001b7c82 */ /* 0x000fe20008000000 */
[----:B------:R-:W-:Y:S01]  /*5970*/  UMOV UR28, UR44 ;  /* 0x0000002c001c7c82 */ /* 0x000fe20008000000 */
[----:B------:R-:W-:Y:S01]  /*5980*/  @!P2 R2UR UR5, R3 ;  /* 0x000000000305a2ca */ /* 0x000fe200000e0000 */
[----:B------:R-:W-:Y:S01]  /*5990*/  @!P2 IMAD.X R2, RZ, RZ, R13, P1 ;  /* 0x000000ffff02a224 */ /* 0x000fe200008e060d */
[----:B------:R-:W-:Y:S01]  /*59a0*/  @!UP0 UPRMT UR6, URZ, 0x40, URZ ;  /* 0x00000040ff068896 */ /* 0x000fe200080000ff */
[----:B------:R-:W-:Y:S01]  /*59b0*/  @P0 SHF.R.U32.HI R4, RZ, 0x10, R5 ;  /* 0x00000010ff040819 */ /* 0x000fe20000011605 */
[----:B------:R-:W-:Y:S02]  /*59c0*/  @!UP0 UIADD3 UR26, UPT, UPT, UR42, 0x20, URZ ;  /* 0x000000202a1a8890 */ /* 0x000fe4000fffe0ff */
[----:B------:R-:W-:Y:S01]  /*59d0*/  @!P2 R2UR UR4, R2 ;  /* 0x000000000204a2ca */ /* 0x000fe200000e0000 */
[----:B------:R-:W-:Y:S01]  /*59e0*/  @!UP0 UIADD3 UR24, UPT, UPT, UR31, 0x4200, URZ ;  /* 0x000042001f188890 */ /* 0x000fe2000fffe0ff */
[----:B------:R-:W-:Y:S01]  /*59f0*/  @P0 R2UR UR38, R4 ;  /* 0x00000000042602ca */ /* 0x000fe200000e0000 */
        /* <DEDUP_REMOVED lines=22> */
.L_x_202:
[----:B------:R-:W-:Y:S01]  /*5b60*/  UPLOP3.LUT UP2, UPT, UPT, UPT, UPT, 0x80, 0x8 ;  /* 0x000000000008789c */ /* 0x000fe20003f4f070 */
[----:B-1----:R-:W-:Y:S01]  /*5b70*/  @!P2 IADD3 R3, P0, PT, R12, 0x580, RZ ;  /* 0x000005800c03a810 */ /* 0x002fe20007f1e0ff */
[----:B------:R-:W-:Y:S01]  /*5b80*/  UMOV UR19, UR43 ;  /* 0x0000002b00137c82 */ /* 0x000fe20008000000 */
[----:B------:R-:W-:Y:S01]  /*5b90*/  UMOV UR20, UR44 ;  /* 0x0000002c00147c82 */ /* 0x000fe20008000000 */
[----:B------:R-:W-:Y:S01]  /*5ba0*/  UMOV UR21, UR45 ;  /* 0x0000002d00157c82 */ /* 0x000fe20008000000 */
[----:B------:R-:W-:Y:S01]  /*5bb0*/  @!P2 R2UR UR5, R3 ;  /* 0x000000000305a2ca */ /* 0x000fe200000e0000 */
[----:B------:R-:W-:Y:S01]  /*5bc0*/  @!P2 IMAD.X R2, RZ, RZ, R13, P0 ;  /* 0x000000ffff02a224 */ /* 0x000fe200000e060d */
[----:B------:R-:W-:Y:S01]  /*5bd0*/  UMOV UR11, UR43 ;  /* 0x0000002b000b7c82 */ /* 0x000fe20008000000 */
[----:B------:R-:W-:Y:S01]  /*5be0*/  UMOV UR12, UR44 ;  /* 0x0000002c000c7c82 */ /* 0x000fe20008000000 */
[----:B------:R-:W-:Y:S01]  /*5bf0*/  UMOV UR13, UR45 ;  /* 0x0000002d000d7c82 */ /* 0x000fe20008000000 */
[----:B------:R-:W-:Y:S01]  /*5c00*/  VOTEU.ALL UP0, P2 ;  /* 0x0000000000ff7886 */ /* 0x000fe20001000000 */
[----:B------:R-:W-:Y:S01]  /*5c10*/  @!P2 R2UR UR4, R2 ;  /* 0x000000000204a2ca */ /* 0x000fe200000e0000 */
[----:B------:R-:W-:Y:S01]  /*5c20*/  UMOV UR45, UR38 ;  /* 0x00000026002d7c82 */ /* 0x000fe20008000000 */
[----:B------:R-:W-:Y:S02]  /*5c30*/  R2UR UR24, R64 ;  /* 0x00000000401872ca */ /* 0x000fe400000e0000 */
[----:B------:R-:W-:Y:S01]  /*5c40*/  @!UP0 UPRMT UR6, URZ, 0x40, URZ ;  /* 0x00000040ff068896 */ /* 0x000fe200080000ff */
[----:B------:R-:W-:Y:S01]  /*5c50*/  R2UR UR7, R65 ;  /* 0x00000000410772ca */ /* 0x000fe200000e0000 */
[----:B------:R-:W-:Y:S01]  /*5c60*/  @!UP0 UIADD3 UR18, UPT, UPT, UR42, 0x30, URZ ;  /* 0x000000302a128890 */ /* 0x000fe2000fffe0ff */
[----:B------:R-:W-:Y:S01]  /*5c70*/  IMAD.U32 R2, RZ, RZ, UR5 ;  /* 0x00000005ff027e24 */ /* 0x000fe2000f8e00ff */
[----:B------:R-:W-:Y:S01]  /*5c80*/  @!UP0 UIADD3 UR16, UPT, UPT, UR31, 0x6200, URZ ;  /* 0x000062001f108890 */ /* 0x000fe2000fffe0ff */
[----:B------:R-:W-:Y:S01]  /*5c90*/  LOP3.LUT R10, R10, 0x1, RZ, 0x3c, !PT ;  /* 0x000000010a0a7812 */ /* 0x000fe200078e3cff */
[----:B------:R-:W-:Y:S01]  /*5ca0*/  @!UP0 UIADD3 UR17, UPT, UPT, UR31, 0xd8, URZ ;  /* 0x000000d81f118890 */ /* 0x000fe2000fffe0ff */
[----:B------:R-:W-:Y:S01]  /*5cb0*/  LOP3.LUT R9, R9, 0x1, RZ, 0x3c, !PT ;  /* 0x0000000109097812 */ /* 0x000fe200078e3cff */
[----:B------:R-:W-:Y:S01]  /*5cc0*/  @!UP0 UPRMT UR6, UR6, 0x5410, URZ ;  /* 0x0000541006068896 */ /* 0x000fe200080000ff */
[----:B------:R-:W-:Y:S01]  /*5cd0*/  IMAD.U32 R3, RZ, RZ, UR4 ;  /* 0x00000004ff037e24 */ /* 0x000fe2000f8e00ff */
[----:B------:R-:W-:Y:S01]  /*5ce0*/  @!P2 R2UR UR4, R2 ;  /* 0x000000000204a2ca */ /* 0x000fe200000e0000 */
[----:B------:R-:W-:Y:S02]  /*5cf0*/  @!UP0 UIADD3 UR10, UPT, UPT, UR42, 0x70, URZ ;  /* 0x000000702a0a8890 */ /* 0x000fe4000fffe0ff */
[----:B------:R-:W-:Y:S01]  /*5d00*/  @!UP0 UIADD3 UR8, UPT, UPT, UR31, 0x7200, URZ ;  /* 0x000072001f088890 */ /* 0x000fe2000fffe0ff */
[----:B------:R-:W-:Y:S01]  /*5d10*/  @!P2 R2UR UR5, R3 ;  /* 0x000000000305a2ca */ /* 0x000fe200000e0000 */
[----:B------:R-:W-:Y:S01]  /*5d20*/  VOTEU.ALL UP0, P2 ;  /* 0x0000000000ff7886 */ /* 0x000fe20001000000 */
[----:B------:R-:W-:Y:S01]  /*5d30*/  UMOV UR9, UR17 ;  /* 0x0000001100097c82 */ /* 0x000fe20008000000 */
[----:B------:R-:W-:Y:S10]  /*5d40*/  UIADD3 UR49, UPT, UPT, UR15, UR7, URZ ;  /* 0x000000070f317290 */ /* 0x000ff4000fffe0ff */
[----:B------:R1:W-:Y:S01]  /*5d50*/  @!UP0 UTMALDG.4D.IM2COL [UR16], [UR4], UR6 ;  /* 0x00000010040083b4 */ /* 0x0003e20008058006 */
[----:B------:R-:W-:Y:S05]  /*5d60*/  VOTEU.ALL UP0, P2 ;  /* 0x0000000000ff7886 */ /* 0x000fea0001000000 */
[----:B------:R2:W-:Y:S01]  /*5d70*/  @!UP0 UTMALDG.4D.IM2COL [UR8], [UR4], UR6 ;  /* 0x00000008040083b4 */ /* 0x0005e20008058006 */
[----:B------:R2:W-:Y:S01]  /*5d80*/  @!P2 SYNCS.ARRIVE.TRANS64.RED.A0TR RZ, [UR31+0xd8], R0 ;  /* 0x0000d800ffffa9a7 */ /* 0x0005e2000830041f */
[----:B------:R-:W-:Y:S01]  /*5d90*/  SYNCS.ARRIVE.TRANS64.RED.A1T0 RZ, [UR62], RZ ;  /* 0x000000ffffff79a7 */ /* 0x000fe2000810043e */
[----:B-1----:R-:W-:Y:S01]  /*5da0*/  UIADD3 UR20, UPT, UPT, UR14, UR24, URZ ;  /* 0x000000180e147290 */ /* 0x002fe2000fffe0ff */
[----:B------:R-:W-:Y:S11]  /*5db0*/  BRA.U UP3, `(.L_x_98) ;  /* 0xffffffed03c07547 */ /* 0x000ff6000b83ffff */
[----:B------:R-:W-:-:S04]  /*5dc0*/  SHF.L.U32 R3, R10, 0x1f, RZ ;  /* 0x0000001f0a037819 */ /* 0x000fc800000006ff */
[----:B------:R-:W1:Y:S02]  /*5dd0*/  SYNCS.PHASECHK.TRANS64.TRYWAIT P0, [UR31+0xe0], R3 ;  /* 0x0000e003ff0075a7 */ /* 0x000e64000800111f */
[----:B-1----:R-:W-:Y:S05]  /*5de0*/  @!P0 BRA `(.L_x_99) ;  /* 0x0000004400fc8947 */ /* 0x002fea0003800000 */
.L_x_204:
[----:B------:R-:W3:Y:S02]  /*5df0*/  SYNCS.PHASECHK.TRANS64.TRYWAIT P0, [UR31+0xe8], R3 ;  /* 0x0000e803ff0075a7 */ /* 0x000ee4000800111f */
[----:B---3--:R-:W-:Y:S05]  /*5e00*/  @!P0 BRA `(.L_x_100) ;  /* 0x00000048000c8947 */ /* 0x008fea0003800000 */
.L_x_206:
[----:B------:R-:W3:Y:S02]  /*5e10*/  SYNCS.PHASECHK.TRANS64.TRYWAIT P0, [UR31+0xf0], R3 ;  /* 0x0000f003ff0075a7 */ /* 0x000ee4000800111f */
[----:B---3--:R-:W-:Y:S05]  /*5e20*/  @!P0 BRA `(.L_x_101) ;  /* 0x00000048001c8947 */ /* 0x008fea0003800000 */
.L_x_208:
[----:B-12---:R-:W-:-:S07]  /*5e30*/  MOV R0, UR31 ;  /* 0x0000001f00007c02 */ /* 0x006fce0008000f00 */
.L_x_102:
[----:B-1----:R-:W-:-:S04]  /*5e40*/  SHF.L.U32 R3, R10, 0x1f, RZ ;  /* 0x0000001f0a037819 */ /* 0x002fc800000006ff */
[----:B------:R1:W2:Y:S03]  /*5e50*/  SYNCS.PHASECHK.TRANS64.TRYWAIT P0, [R0+URZ+0xf8], R3 ;  /* 0x0000f803000075a7 */ /* 0x0002a600080011ff */
[----:B--2---:R-:W-:Y:S05]  /*5e60*/  @!P0 NANOSLEEP.SYNCS 0x989680 ;  /* 0x009896800000895d */ /* 0x004fea0003900000 */
[----:B------:R-:W2:Y:S02]  /*5e70*/  @!P0 SYNCS.PHASECHK.TRANS64 P0, [R0+URZ+0xf8], R3 ;  /* 0x0000f803000085a7 */ /* 0x000ea400080010ff */
[----:B--2---:R-:W-:Y:S05]  /*5e80*/  @P0 EXIT ;  /* 0x000000000000094d */ /* 0x004fea0003800000 */
[----:B------:R-:W-:Y:S05]  /*5e90*/  BRA `(.L_x_102) ;  /* 0xfffffffc00e87947 */ /* 0x000fea000383ffff */
.L_x_87:
[----:B------:R-:W-:-:S06]  /*5ea0*/  UISETP.GE.AND UP0, UPT, UR18, 0x4, UPT ;  /* 0x000000041200788c */ /* 0x000fcc000bf06270 */
[----:B------:R-:W-:-:S13]  /*5eb0*/  PLOP3.LUT P0, PT, PT, PT, UP0, 0x80, 0x8 ;  /* 0x000000000008781c */ /* 0x000fda0003f0f008 */
[----:B-1----:R-:W-:Y:S05]  /*5ec0*/  @!P0 EXIT ;  /* 0x000000000000894d */ /* 0x002fea0003800000 */
[----:B------:R-:W1:Y:S08]  /*5ed0*/  S2UR UR4, SR_CgaCtaId ;  /* 0x00000000000479c3 */ /* 0x000e700000008800 */
[----:B------:R-:W-:Y:S01]  /*5ee0*/  BAR.SYNC.DEFER_BLOCKING 0x6, 0xa0 ;  /* 0x0182800000007b1d */ /* 0x000fe20000010000 */
[C---:B------:R-:W-:Y:S01]  /*5ef0*/  IMAD.SHL.U32 R0, R74.reuse, 0x10, RZ ;  /* 0x000000104a007824 */ /* 0x040fe200078e00ff */
[C---:B------:R-:W-:Y:S01]  /*5f00*/  SHF.L.U32 R23, R74.reuse, 0x10, RZ ;  /* 0x000000104a177819 */ /* 0x040fe200000006ff */
[C---:B------:R-:W-:Y:S01]  /*5f10*/  IMAD.SHL.U32 R3, R63.reuse, 0x200, RZ ;  /* 0x000002003f037824 */ /* 0x040fe200078e00ff */
[C---:B------:R-:W-:Y:S01]  /*5f20*/  LOP3.LUT R75, R74.reuse, 0x60, RZ, 0xc0, !PT ;  /* 0x000000604a4b7812 */ /* 0x040fe200078ec0ff */
[----:B------:R-:W-:Y:S01]  /*5f30*/  IMAD.SHL.U32 R5, R74, 0x2, RZ ;  /* 0x000000024a057824 */ /* 0x000fe200078e00ff */
[----:B------:R-:W-:Y:S01]  /*5f40*/  UMOV UR44, 0x400 ;  /* 0x00000400002c7882 */ /* 0x000fe20000000000 */
[C---:B------:R-:W-:Y:S01]  /*5f50*/  LOP3.LUT R4, R0.reuse, 0x590, RZ, 0xc0, !PT ;  /* 0x0000059000047812 */ /* 0x040fe200078ec0ff */
[----:B------:R-:W2:Y:S01]  /*5f60*/  LDC.64 R60, c[0x0][0x8b0] ;  /* 0x00022c00ff3c7b82 */ /* 0x000ea20000000a00 */
[----:B------:R-:W-:Y:S01]  /*5f70*/  LOP3.LUT R0, R0, 0x60, RZ, 0xc0, !PT ;  /* 0x0000006000007812 */ /* 0x000fe200078ec0ff */
[----:B------:R-:W3:Y:S01]  /*5f80*/  LDCU.128 UR8, c[0x0][0xa80] ;  /* 0x00015000ff0877ac */ /* 0x000ee20008000c00 */
[----:B------:R-:W-:Y:S01]  /*5f90*/  LOP3.LUT R4, R4, 0x200, R3, 0xf8, !PT ;  /* 0x0000020004047812 */ /* 0x000fe200078ef803 */
[----:B------:R-:W-:Y:S01]  /*5fa0*/  HFMA2 R70, -RZ, RZ, 0, 5.9604644775390625e-08 ;  /* 0x00000001ff467431 */ /* 0x000fe200000001ff */
[----:B------:R-:W-:Y:S01]  /*5fb0*/  LOP3.LUT R5, R0, 0xc, R5, 0xf8, !PT ;  /* 0x0000000c00057812 */ /* 0x000fe200078ef805 */
[----:B------:R-:W-:Y:S01]  /*5fc0*/  IMAD.SHL.U32 R0, R63, 0x200000, RZ ;  /* 0x002000003f007824 */ /* 0x000fe200078e00ff */
[C---:B------:R-:W-:Y:S01]  /*5fd0*/  LOP3.LUT R72, R74.reuse, 0x2, RZ, 0xc0, !PT ;  /* 0x000000024a487812 */ /* 0x040fe200078ec0ff */
[----:B------:R-:W4:Y:S01]  /*5fe0*/  LDC.64 R42, c[0x0][0x8a8] ;  /* 0x00022a00ff2a7b82 */ /* 0x000f220000000a00 */
[----:B------:R-:W-:Y:S01]  /*5ff0*/  LOP3.LUT R74, R74, 0x4, RZ, 0xc0, !PT ;  /* 0x000000044a4a7812 */ /* 0x000fe200078ec0ff */
[----:B------:R-:W-:Y:S01]  /*6000*/  IMAD.MOV.U32 R22, RZ, RZ, RZ ;  /* 0x000000ffff167224 */ /* 0x000fe200078e00ff */
[----:B------:R-:W-:-:S02]  /*6010*/  LOP3.LUT R0, R0, 0x200000, RZ, 0xc0, !PT ;  /* 0x0020000000007812 */ /* 0x000fc400078ec0ff */
[----:B------:R-:W-:Y:S01]  /*6020*/  CS2R R68, SRZ ;  /* 0x0000000000447805 */ /* 0x000fe2000001ff00 */
[----:B------:R-:W2:Y:S01]  /*6030*/  LDCU UR57, c[0x0][0x370] ;  /* 0x00006e00ff3977ac */ /* 0x000ea20008000800 */
[----:B------:R-:W-:Y:S01]  /*6040*/  LOP3.LUT R23, R0, 0x400000, R23, 0xf8, !PT ;  /* 0x0040000000177812 */ /* 0x000fe200078ef817 */
[----:B-1----:R-:W-:Y:S01]  /*6050*/  ULEA UR44, UR4, UR44, 0x18 ;  /* 0x0000002c042c7291 */ /* 0x002fe2000f8ec0ff */
[----:B------:R-:W-:Y:S01]  /*6060*/  LOP3.LUT R0, R4, R5, RZ, 0xfc, !PT ;  /* 0x0000000504007212 */ /* 0x000fe200078efcff */
[----:B------:R-:W1:Y:S01]  /*6070*/  LDCU.64 UR62, c[0x0][0x348] ;  /* 0x00006900ff3e77ac */ /* 0x000e620008000a00 */
[----:B---3--:R-:W-:Y:S01]  /*6080*/  IMAD.U32 R79, RZ, RZ, UR8 ;  /* 0x00000008ff4f7e24 */ /* 0x008fe2000f8e00ff */
[----:B------:R-:W-:Y:S01]  /*6090*/  MOV R77, UR10 ;  /* 0x0000000a004d7c02 */ /* 0x000fe20008000f00 */
[----:B------:R-:W-:Y:S01]  /*60a0*/  IMAD.U32 R78, RZ, RZ, UR9 ;  /* 0x00000009ff4e7e24 */ /* 0x000fe2000f8e00ff */
[----:B------:R-:W-:Y:S01]  /*60b0*/  UIADD3 UR4, UPT, UPT, UR44, 0x200, URZ ;  /* 0x000002002c047890 */ /* 0x000fe2000fffe0ff */
[----:B------:R-:W-:Y:S01]  /*60c0*/  IMAD.U32 R76, RZ, RZ, UR11 ;  /* 0x0000000bff4c7e24 */ /* 0x000fe2000f8e00ff */
[----:B------:R-:W3:Y:S01]  /*60d0*/  LDCU UR42, c[0x0][0xb0c] ;  /* 0x00016180ff2a77ac */ /* 0x000ee20008000800 */
[----:B------:R-:W1:Y:S03]  /*60e0*/  LDS R2, [UR44+0x160] ;  /* 0x0001602cff027984 */ /* 0x000e660008000800 */
[----:B------:R-:W-:Y:S01]  /*60f0*/  IMAD.U32 R67, RZ, RZ, UR4 ;  /* 0x00000004ff437e24 */ /* 0x000fe2000f8e00ff */
[----:B------:R-:W1:Y:S03]  /*6100*/  LDCU UR38, c[0x0][0xb30] ;  /* 0x00016600ff2677ac */ /* 0x000e660008000800 */
[----:B------:R-:W-:Y:S01]  /*6110*/  IMAD R73, R0, 0x4, R67 ;  /* 0x0000000400497824 */ /* 0x000fe200078e0243 */
[----:B------:R-:W1:Y:S03]  /*6120*/  LDCU.64 UR50, c[0x0][0x888] ;  /* 0x00011100ff3277ac */ /* 0x000e660008000a00 */
[--C-:B------:R-:W-:Y:S01]  /*6130*/  IMAD R72, R72, -0x10, R73.reuse ;  /* 0xfffffff048487824 */ /* 0x100fe200078e0249 */
[----:B------:R-:W1:Y:S01]  /*6140*/  LDCU.64 UR40, c[0x0][0xb28] ;  /* 0x00016500ff2877ac */ /* 0x000e620008000a00 */
[----:B------:R-:W-:Y:S01]  /*6150*/  IMAD R71, R74, -0x10, R73 ;  /* 0xfffffff04a477824 */ /* 0x000fe200078e0249 */
[----:B------:R-:W1:Y:S01]  /*6160*/  LDCU.64 UR60, c[0x0][0x890] ;  /* 0x00011200ff3c77ac */ /* 0x000e620008000a00 */
[----:B------:R-:W1:Y:S01]  /*6170*/  LDCU.128 UR52, c[0x0][0xb10] ;  /* 0x00016200ff3477ac */ /* 0x000e620008000c00 */
[----:B------:R-:W1:Y:S01]  /*6180*/  LDCU UR56, c[0x0][0x374] ;  /* 0x00006e80ff3877ac */ /* 0x000e620008000800 */
[----:B------:R-:W-:Y:S01]  /*6190*/  UMOV UR48, URZ ;  /* 0x000000ff00307c82 */ /* 0x000fe20008000000 */
[----:B------:R-:W-:Y:S01]  /*61a0*/  UMOV UR47, URZ ;  /* 0x000000ff002f7c82 */ /* 0x000fe20008000000 */
[C---:B-1----:R-:W-:Y:S01]  /*61b0*/  VIADD R3, R2.reuse, 0x40 ;  /* 0x0000004002037836 */ /* 0x042fe20000000000 */
[----:B------:R-:W-:-:S04]  /*61c0*/  LOP3.LUT R2, R2, 0xffff, RZ, 0xc0, !PT ;  /* 0x0000ffff02027812 */ /* 0x000fc800078ec0ff */
[----:B------:R-:W-:-:S05]  /*61d0*/  LOP3.LUT R3, R3, 0xffff, RZ, 0xc0, !PT ;  /* 0x0000ffff03037812 */ /* 0x000fca00078ec0ff */
[----:B--234-:R1:W-:Y:S02]  /*61e0*/  STL.64 [R1], R2 ;  /* 0x0000000201007387 */ /* 0x01c3e40000100a00 */
.L_x_146:
[----:B-1-3--:R-:W-:Y:S04]  /*61f0*/  SHF.L.U32 R3, R68, 0x1f, RZ ;  /* 0x0000001f44037819 */ /* 0x00afe800000006ff */
[----:B------:R-:W1:Y:S02]  /*6200*/  SYNCS.PHASECHK.TRANS64.TRYWAIT P0, [UR44+0x110], R3 ;  /* 0x00011003ff0075a7 */ /* 0x000e64000800112c */
[----:B-12---:R-:W-:Y:S05]  /*6210*/  @!P0 BRA `(.L_x_103) ;  /* 0x0000004400388947 */ /* 0x006fea0003800000 */
.L_x_210:
[----:B------:R-:W-:Y:S01]  /*6220*/  LEA R2, R22, UR43, 0x2 ;  /* 0x0000002b16027c11 */ /* 0x000fe2000f8e10ff */
        /* <DEDUP_REMOVED lines=9> */
[----:B------:R-:W-:Y:S09]  /*62c0*/  UPRMT UR4, URZ, 0x654, UR4 ;  /* 0x00000654ff047896 */ /* 0x000ff20008000004 */
[----:B---3--:R-:W-:Y:S01]  /*62d0*/  SYNCS.ARRIVE.TRANS64.RED.A1T0 RZ, [UR4], RZ ;  /* 0x000000ffffff79a7 */ /* 0x008fe20008100404 */
[----:B------:R-:W5:Y:S01]  /*62e0*/  LDL R2, [R2] ;  /* 0x0000000002027983 */ /* 0x000f620000100800 */
[----:B--2---:R-:W-:Y:S11]  /*62f0*/  LOP3.LUT P0, RZ, R6, 0x1, RZ, 0xc0, !PT ;  /* 0x0000000106ff7812 */ /* 0x004ff6000780c0ff */
[----:B------:R-:W-:Y:S02]  /*6300*/  @!UPT UIADD3 URZ, UPT, UPT, URZ, URZ, URZ ;  /* 0x000000fffffff290 */ /* 0x000fe4000fffe0ff */
[----:B------:R-:W-:Y:S01]  /*6310*/  VOTEU.ANY UP1, P0 ;  /* 0x0000000000ff7886 */ /* 0x000fe20000020100 */
[----:B------:R-:W-:Y:S01]  /*6320*/  PLOP3.LUT P0, PT, PT, PT, UP1, 0x80, 0x8 ;  /* 0x000000000008781c */ /* 0x000fe20003f0f018 */
[----:B------:R-:W-:Y:S11]  /*6330*/  UP2UR UR58, UPR, URZ, 0x2 ;  /* 0x00000002ff3a7883 */ /* 0x000ff60008000000 */
[----:B------:R-:W-:Y:S01]  /*6340*/  @!UPT UIADD3 URZ, UPT, UPT, URZ, URZ, URZ ;  /* 0x000000fffffff290 */ /* 0x000fe2000fffe0ff */
[----:B-1----:R-:W-:Y:S02]  /*6350*/  @P0 MOV R3, R4 ;  /* 0x0000000400030202 */ /* 0x002fe40000000f00 */
[----:B------:R-:W-:Y:S02]  /*6360*/  @P0 LOP3.LUT R0, R5, 0xffff, RZ, 0xc0, !PT ;  /* 0x0000ffff05000812 */ /* 0x000fe400078ec0ff */
[----:B------:R-:W-:Y:S02]  /*6370*/  @P0 R2UR UR5, R3 ;  /* 0x00000000030502ca */ /* 0x000fe400000e0000 */
[----:B------:R-:W-:Y:S11]  /*6380*/  @P0 R2UR UR4, R0 ;  /* 0x00000000000402ca */ /* 0x000ff600000e0000 */
[----:B------:R-:W-:Y:S02]  /*6390*/  @UP1 UMOV UR37, UR5 ;  /* 0x0000000500251c82 */ /* 0x000fe40008000000 */
[----:B------:R-:W-:Y:S01]  /*63a0*/  @UP1 UMOV UR36, UR4 ;  /* 0x0000000400241c82 */ /* 0x000fe20008000000 */
[----:B------:R-:W-:Y:S05]  /*63b0*/  BRA.U !UP0, `(.L_x_104) ;  /* 0x0000000108cc7547 */ /* 0x000fea000b800000 */
[----:B------:R-:W1:Y:S01]  /*63c0*/  LDCU UR9, c[0x0][0xb20] ;  /* 0x00016400ff0977ac */ /* 0x000e620008000800 */
[----:B------:R-:W-:Y:S02]  /*63d0*/  UIMAD.WIDE.U32 UR4, UR56, UR55, URZ ;  /* 0x00000037380472a5 */ /* 0x000fe4000f8e00ff */
[----:B------:R-:W-:Y:S02]  /*63e0*/  UIMAD.WIDE.U32 UR6, UR57, UR52, URZ ;  /* 0x00000034390672a5 */ /* 0x000fe4000f8e00ff */
[----:B------:R-:W-:Y:S02]  /*63f0*/  UIMAD.WIDE.U32 UR10, UR36, UR55, URZ ;  /* 0x00000037240a72a5 */ /* 0x000fe4000f8e00ff */
[----:B------:R-:W-:Y:S02]  /*6400*/  UISETP.NE.AND UP0, UPT, UR54, 0x1, UPT ;  /* 0x000000013600788c */ /* 0x000fe4000bf05270 */
[----:B------:R-:W-:Y:S02]  /*6410*/  UISETP.NE.AND UP1, UPT, UR42, 0x1, UPT ;  /* 0x000000012a00788c */ /* 0x000fe4000bf25270 */
[----:B------:R-:W-:Y:S02]  /*6420*/  UISETP.NE.AND UP2, UPT, UR39, 0x1, UPT ;  /* 0x000000012700788c */ /* 0x000fe4000bf45270 */
[----:B------:R-:W-:Y:S01]  /*6430*/  UIMAD.WIDE.U32 UR12, UR37, UR52, URZ ;  /* 0x00000034250c72a5 */ /* 0x000fe2000f8e00ff */
[----:B------:R-:W-:Y:S01]  /*6440*/  UMOV UR4, UR5 ;  /* 0x0000000500047c82 */ /* 0x000fe20008000000 */
[----:B------:R-:W-:Y:S01]  /*6450*/  UMOV UR6, UR11 ;  /* 0x0000000b00067c82 */ /* 0x000fe20008000000 */
[----:B-1----:R-:W-:Y:S03]  /*6460*/  USHF.R.U32.HI UR8, URZ, UR9, UR4 ;  /* 0x00000009ff087299 */ /* 0x002fe60008011604 */
[----:B------:R-:W-:Y:S02]  /*6470*/  UMOV UR4, UR7 ;  /* 0x0000000700047c82 */ /* 0x000fe40008000000 */
[----:B------:R-:W-:Y:S02]  /*6480*/  USHF.R.U32.HI UR5, URZ, UR53, UR4 ;  /* 0x00000035ff057299 */ /* 0x000fe40008011604 */
[----:B------:R-:W-:Y:S02]  /*6490*/  USEL UR4, UR56, UR8, !UP0 ;  /* 0x0000000838047287 */ /* 0x000fe4000c000000 */
[----:B------:R-:W-:Y:S02]  /*64a0*/  USHF.R.U32.HI UR8, URZ, UR9, UR6 ;  /* 0x00000009ff087299 */ /* 0x000fe40008011606 */
[----:B------:R-:W-:Y:S02]  /*64b0*/  UIMAD.WIDE.U32 UR6, UR4, UR40, URZ ;  /* 0x00000028040672a5 */ /* 0x000fe4000f8e00ff */
[----:B------:R-:W-:Y:S02]  /*64c0*/  USEL UR9, UR57, UR5, !UP1 ;  /* 0x0000000539097287 */ /* 0x000fe4000c800000 */
[----:B------:R-:W-:Y:S02]  /*64d0*/  USEL UR8, UR36, UR8, !UP0 ;  /* 0x0000000824087287 */ /* 0x000fe4000c000000 */
[----:B------:R-:W-:Y:S01]  /*64e0*/  UIMAD.WIDE.U32 UR10, UR9, UR40, URZ ;  /* 0x00000028090a72a5 */ /* 0x000fe2000f8e00ff */
[----:B------:R-:W-:Y:S01]  /*64f0*/  UMOV UR6, UR7 ;  /* 0x0000000700067c82 */ /* 0x000fe20008000000 */
[----:B------:R-:W-:Y:S01]  /*6500*/  UMOV UR5, UR13 ;  /* 0x0000000d00057c82 */ /* 0x000fe20008000000 */
[----:B------:R-:W-:Y:S02]  /*6510*/  @UP2 USHF.R.U32.HI UR4, URZ, UR41, UR6 ;  /* 0x00000029ff042299 */ /* 0x000fe40008011606 */
[----:B------:R-:W-:Y:S02]  /*6520*/  USHF.R.U32.HI UR5, URZ, UR53, UR5 ;  /* 0x00000035ff057299 */ /* 0x000fe40008011605 */
[----:B------:R-:W-:Y:S02]  /*6530*/  UIMAD UR4, UR39, UR4, URZ ;  /* 0x00000004270472a4 */ /* 0x000fe4000f8e02ff */
[----:B------:R-:W-:Y:S02]  /*6540*/  USEL UR5, UR37, UR5, !UP1 ;  /* 0x0000000525057287 */ /* 0x000fe4000c800000 */
[----:B------:R-:W-:Y:S01]  /*6550*/  UISETP.GE.AND UP0, UPT, UR8, UR4, UPT ;  /* 0x000000040800728c */ /* 0x000fe2000bf06270 */
[----:B------:R-:W-:Y:S01]  /*6560*/  UMOV UR6, UR11 ;  /* 0x0000000b00067c82 */ /* 0x000fe20008000000 */
[----:B------:R-:W-:Y:S02]  /*6570*/  UIMAD.WIDE.U32 UR10, UR8, UR40, URZ ;  /* 0x00000028080a72a5 */ /* 0x000fe4000f8e00ff */
[----:B------:R-:W-:Y:S04]  /*6580*/  @UP2 USHF.R.U32.HI UR9, URZ, UR41, UR6 ;  /* 0x00000029ff092299 */ /* 0x000fe80008011606 */
[----:B------:R-:W-:Y:S01]  /*6590*/  UIMAD UR6, UR39, UR9, URZ ;  /* 0x00000009270672a4 */ /* 0x000fe2000f8e02ff */
[----:B------:R-:W-:Y:S03]  /*65a0*/  UMOV UR4, UR11 ;  /* 0x0000000b00047c82 */ /* 0x000fe60008000000 */
[----:B------:R-:W-:Y:S02]  /*65b0*/  UISETP.GE.OR UP0, UPT, UR5, UR6, UP0 ;  /* 0x000000060500728c */ /* 0x000fe40008706670 */
[----:B------:R-:W-:Y:S02]  /*65c0*/  USHF.R.U32.HI UR4, URZ, UR41, UR4 ;  /* 0x00000029ff047299 */ /* 0x000fe40008011604 */
[----:B------:R-:W-:Y:S02]  /*65d0*/  UIMAD.WIDE.U32 UR6, UR5, UR40, URZ ;  /* 0x00000028050672a5 */ /* 0x000fe4000f8e00ff */
[----:B------:R-:W-:Y:S02]  /*65e0*/  USEL UR11, UR8, UR4, !UP2 ;  /* 0x00000004080b7287 */ /* 0x000fe4000d000000 */
[----:B------:R-:W-:Y:S02]  /*65f0*/  UIADD3 UR6, UPT, UPT, -UR5, URZ, URZ ;  /* 0x000000ff05067290 */ /* 0x000fe4000fffe1ff */
[----:B------:R-:W-:Y:S02]  /*6600*/  UIADD3 UR10, UPT, UPT, -UR11, URZ, URZ ;  /* 0x000000ff0b0a7290 */ /* 0x000fe4000fffe1ff */
[----:B------:R-:W-:Y:S02]  /*6610*/  UIMAD UR6, UR42, UR6, UR37 ;  /* 0x000000062a0672a4 */ /* 0x000fe4000f8e0225 */
[----:B------:R-:W-:Y:S01]  /*6620*/  UIMAD UR10, UR39, UR10, UR8 ;  /* 0x0000000a270a72a4 */ /* 0x000fe2000f8e0208 */
[----:B------:R-:W-:Y:S01]  /*6630*/  @!UP0 UMOV UR4, UR7 ;  /* 0x0000000700048c82 */ /* 0x000fe20008000000 */
[----:B------:R-:W-:Y:S02]  /*6640*/  UIADD3 UR7, UPT, UPT, -UR8, URZ, URZ ;  /* 0x000000ff08077290 */ /* 0x000fe4000fffe1ff */
[----:B------:R-:W-:Y:S04]  /*6650*/  @!UP0 USHF.R.U32.HI UR4, URZ, UR41, UR4 ;  /* 0x00000029ff048299 */ /* 0x000fe80008011604 */
[----:B------:R-:W-:Y:S04]  /*6660*/  @!UP0 USEL UR4, UR5, UR4, !UP2 ;  /* 0x0000000405048287 */ /* 0x000fe8000d000000 */
[----:B------:R-:W-:Y:S02]  /*6670*/  @!UP0 UIMAD UR9, UR9, UR10, UR4 ;  /* 0x0000000a090982a4 */ /* 0x000fe4000f8e0204 */
[----:B------:R-:W-:Y:S02]  /*6680*/  @!UP0 UIADD3 UR10, UPT, UPT, UR11, -UR4, URZ ;  /* 0x800000040b0a8290 */ /* 0x000fe4000fffe0ff */
[----:B------:R-:W-:Y:S02]  /*6690*/  UIMAD UR4, UR54, UR7, UR36 ;  /* 0x00000007360472a4 */ /* 0x000fe4000f8e0224 */
[----:B------:R-:W-:Y:S03]  /*66a0*/  @!UP0 UIMAD UR8, UR10, UR39, UR5 ;  /* 0x000000270a0882a4 */ /* 0x000fe6000f8e0205 */
[----:B------:R-:W-:Y:S02]  /*66b0*/  @!UP0 UMOV UR5, UR9 ;  /* 0x0000000900058c82 */ /* 0x000fe40008000000 */
[----:B------:R-:W-:Y:S02]  /*66c0*/  UIMAD UR37, UR5, UR42, UR6 ;  /* 0x0000002a052572a4 */ /* 0x000fe4000f8e0206 */
[----:B------:R-:W-:Y:S11]  /*66d0*/  UIMAD UR36, UR8, UR54, UR4 ;  /* 0x00000036082472a4 */ /* 0x000ff6000f8e0204 */
[----:B------:R-:W-:Y:S01]  /*66e0*/  @!UPT UIADD3 URZ, UPT, UPT, URZ, URZ, URZ ;  /* 0x000000fffffff290 */ /* 0x000fe2000fffe0ff */
.L_x_104:
[----:B------:R-:W-:Y:S01]  /*66f0*/  UISETP.NE.AND UP0, UPT, UR38, 0x1, UPT ;  /* 0x000000012600788c */ /* 0x000fe2000bf05270 */
[----:B------:R-:W-:Y:S01]  /*6700*/  @P0 SHF.R.U32.HI R4, RZ, 0x10, R5 ;  /* 0x00000010ff040819 */ /* 0x000fe20000011605 */
[----:B------:R-:W-:Y:S01]  /*6710*/  USHF.L.U32 UR46, UR20, 0x7, URZ ;  /* 0x00000007142e7899 */ /* 0x000fe200080006ff */
[----:B------:R-:W-:Y:S02]  /*6720*/  BSSY.RECONVERGENT B6, `(.L_x_105) ;  /* 0x0000034000067945 */ /* 0x000fe40003800200 */
[----:B------:R-:W-:Y:S02]  /*6730*/  @P0 R2UR UR59, R4 ;  /* 0x00000000043b02ca */ /* 0x000fe400000e0000 */
[----:B------:R-:W-:Y:S04]  /*6740*/  LOP3.LUT P0, RZ, R67, 0x1b0, RZ, 0xc0, !PT ;  /* 0x000001b043ff7812 */ /* 0x000fe8000780c0ff */
[----:B------:R-:W1:Y:S01]  /*6750*/  @!UP0 LDCU.128 UR12, c[0x0][0xb10] ;  /* 0x00016200ff0c87ac */ /* 0x000e620008000c00 */
[----:B------:R-:W2:Y:S01]  /*6760*/  @!UP0 LDCU UR5, c[0x0][0xb0c] ;  /* 0x00016180ff0587ac */ /* 0x000ea20008000800 */
[----:B------:R-:W3:Y:S01]  /*6770*/  @!UP0 LDCU UR10, c[0x0][0xb20] ;  /* 0x00016400ff0a87ac */ /* 0x000ee20008000800 */
[----:B-1----:R-:W-:Y:S02]  /*6780*/  UIMAD.WIDE.U32 UR8, UR37, UR12, URZ ;  /* 0x0000000c250872a5 */ /* 0x002fe4000f8e00ff */
[----:B------:R-:W-:Y:S02]  /*6790*/  UIMAD.WIDE.U32 UR6, UR36, UR15, URZ ;  /* 0x0000000f240672a5 */ /* 0x000fe4000f8e00ff */
[----:B------:R-:W-:Y:S03]  /*67a0*/  @!UP0 UISETP.NE.AND UP1, UPT, UR14, 0x1, UPT ;  /* 0x000000010e00888c */ /* 0x000fe6000bf25270 */
[----:B------:R-:W-:Y:S01]  /*67b0*/  @!UP0 UMOV UR4, UR9 ;  /* 0x0000000900048c82 */ /* 0x000fe20008000000 */
[----:B--2---:R-:W-:Y:S02]  /*67c0*/  @!UP0 UISETP.NE.AND UP2, UPT, UR5, 0x1, UPT ;  /* 0x000000010500888c */ /* 0x004fe4000bf45270 */
[----:B------:R-:W-:Y:S01]  /*67d0*/  @!UP0 USHF.R.U32.HI UR4, URZ, UR13, UR4 ;  /* 0x0000000dff048299 */ /* 0x000fe20008011604 */
[----:B------:R-:W-:Y:S02]  /*67e0*/  @!UP0 UMOV UR6, UR7 ;  /* 0x0000000700068c82 */ /* 0x000fe40008000000 */
[----:B---3--:R-:W-:Y:S02]  /*67f0*/  @!UP0 USHF.R.U32.HI UR6, URZ, UR10, UR6 ;  /* 0x0000000aff068299 */ /* 0x008fe40008011606 */
[----:B------:R-:W-:Y:S02]  /*6800*/  @!UP0 USEL UR7, UR37, UR4, !UP2 ;  /* 0x0000000425078287 */ /* 0x000fe4000d000000 */
[----:B------:R-:W-:Y:S04]  /*6810*/  @!UP0 USEL UR6, UR36, UR6, !UP1 ;  /* 0x0000000624068287 */ /* 0x000fe8000c800000 */
[----:B------:R-:W-:Y:S02]  /*6820*/  @!UP0 UIADD3 UR4, UPT, UPT, -UR7, UR6, URZ ;  /* 0x0000000607048290 */ /* 0x000fe4000fffe1ff */
[----:B------:R-:W-:Y:S02]  /*6830*/  @!UP0 UIADD3 UR6, UPT, UPT, UR7, -UR6, URZ ;  /* 0x8000000607068290 */ /* 0x000fe4000fffe0ff */
[----:B------:R-:W-:Y:S02]  /*6840*/  @!UP0 UIMAD UR37, UR4, UR5, UR37 ;  /* 0x00000005042582a4 */ /* 0x000fe4000f8e0225 */
[----:B------:R-:W-:Y:S01]  /*6850*/  @!UP0 UIMAD UR36, UR6, UR14, UR36 ;  /* 0x0000000e062482a4 */ /* 0x000fe2000f8e0224 */
[----:B------:R-:W-:Y:S11]  /*6860*/  @!P0 BRA `(.L_x_106) ;  /* 0x00000000007c8947 */ /* 0x000ff60003800000 */
[----:B------:R-:W1:Y:S01]  /*6870*/  LDCU.64 UR8, c[0x4][0x80] ;  /* 0x01001000ff0877ac */ /* 0x000e620008000a00 */
[----:B------:R-:W-:Y:S01]  /*6880*/  MOV R16, 0x0 ;  /* 0x0000000000107802 */ /* 0x000fe20000000f00 */
[----:B------:R-:W-:Y:S02]  /*6890*/  HFMA2 R12, -RZ, RZ, 0, 5.9604644775390625e-08 ;  /* 0x00000001ff0c7431 */ /* 0x000fe400000001ff */
[----:B------:R-:W-:Y:S01]  /*68a0*/  IMAD.MOV.U32 R8, RZ, RZ, 0x70 ;  /* 0x00000070ff087424 */ /* 0x000fe200078e00ff */
[----:B------:R2:W3:Y:S01]  /*68b0*/  LDC.64 R14, c[0x4][R16] ;  /* 0x01000000100e7b82 */ /* 0x0004e20000000a00 */
[----:B------:R-:W4:Y:S01]  /*68c0*/  LDCU.64 UR6, c[0x4][0x88] ;  /* 0x01001100ff0677ac */ /* 0x000f220008000a00 */
[----:B------:R-:W-:Y:S01]  /*68d0*/  IMAD.MOV.U32 R13, RZ, RZ, RZ ;  /* 0x000000ffff0d7224 */ /* 0x000fe200078e00ff */
[----:B------:R-:W2:Y:S01]  /*68e0*/  LDCU.64 UR4, c[0x4][0x8] ;  /* 0x01000100ff0477ac */ /* 0x000ea20008000a00 */
[----:B-1----:R-:W-:Y:S01]  /*68f0*/  MOV R5, UR9 ;  /* 0x0000000900057c02 */ /* 0x002fe20008000f00 */
[----:B------:R-:W-:Y:S01]  /*6900*/  IMAD.U32 R4, RZ, RZ, UR8 ;  /* 0x00000008ff047e24 */ /* 0x000fe2000f8e00ff */
[----:B----4-:R-:W-:Y:S01]  /*6910*/  MOV R7, UR7 ;  /* 0x0000000700077c02 */ /* 0x010fe20008000f00 */
[----:B------:R-:W-:Y:S01]  /*6920*/  IMAD.U32 R6, RZ, RZ, UR6 ;  /* 0x00000006ff067e24 */ /* 0x000fe2000f8e00ff */
[----:B--2---:R-:W-:Y:S01]  /*6930*/  MOV R11, UR5 ;  /* 0x00000005000b7c02 */ /* 0x004fe20008000f00 */
[----:B------:R-:W-:Y:S02]  /*6940*/  IMAD.U32 R10, RZ, RZ, UR4 ;  /* 0x00000004ff0a7e24 */ /* 0x000fe4000f8e00ff */
[----:B------:R-:W-:Y:S07]  /*6950*/  LEPC R20, `(.L_x_107) ;  /* 0x000000001014794e */ /* 0x000fee0000000000 */
[----:B---3-5:R-:W-:Y:S05]  /*6960*/  CALL.ABS.NOINC R14 ;  /* 0x000000000e007343 */ /* 0x028fea0003c00000 */
.L_x_107:
[----:B------:R-:W1:Y:S01]  /*6970*/  LDCU.64 UR8, c[0x4][0x80] ;  /* 0x01001000ff0877ac */ /* 0x000e620008000a00 */
[----:B------:R-:W2:Y:S01]  /*6980*/  LDC.64 R16, c[0x4][R16] ;  /* 0x0100000010107b82 */ /* 0x000ea20000000a00 */
[----:B------:R-:W-:Y:S02]  /*6990*/  HFMA2 R12, -RZ, RZ, 0, 5.9604644775390625e-08 ;  /* 0x00000001ff0c7431 */ /* 0x000fe400000001ff */
[----:B------:R-:W-:Y:S02]  /*69a0*/  IMAD.MOV.U32 R8, RZ, RZ, 0x70 ;  /* 0x00000070ff087424 */ /* 0x000fe400078e00ff */
[----:B------:R-:W-:Y:S01]  /*69b0*/  IMAD.MOV.U32 R13, RZ, RZ, RZ ;  /* 0x000000ffff0d7224 */ /* 0x000fe200078e00ff */
[----:B------:R-:W3:Y:S01]  /*69c0*/  LDCU.64 UR6, c[0x4][0x88] ;  /* 0x01001100ff0677ac */ /* 0x000ee20008000a00 */
[----:B------:R-:W4:Y:S01]  /*69d0*/  LDCU.64 UR4, c[0x4][0x8] ;  /* 0x01000100ff0477ac */ /* 0x000f220008000a00 */
[----:B-1----:R-:W-:Y:S02]  /*69e0*/  MOV R4, UR8 ;  /* 0x0000000800047c02 */ /* 0x002fe40008000f00 */
[----:B------:R-:W-:Y:S02]  /*69f0*/  MOV R5, UR9 ;  /* 0x0000000900057c02 */ /* 0x000fe40008000f00 */
[----:B---3--:R-:W-:Y:S01]  /*6a00*/  MOV R7, UR7 ;  /* 0x0000000700077c02 */ /* 0x008fe20008000f00 */
[----:B------:R-:W-:Y:S01]  /*6a10*/  IMAD.U32 R6, RZ, RZ, UR6 ;  /* 0x00000006ff067e24 */ /* 0x000fe2000f8e00ff */
[----:B----4-:R-:W-:Y:S01]  /*6a20*/  MOV R11, UR5 ;  /* 0x00000005000b7c02 */ /* 0x010fe20008000f00 */
[----:B------:R-:W-:Y:S02]  /*6a30*/  IMAD.U32 R10, RZ, RZ, UR4 ;  /* 0x00000004ff0a7e24 */ /* 0x000fe4000f8e00ff */
[----:B------:R-:W-:Y:S07]  /*6a40*/  LEPC R20, `(.L_x_106) ;  /* 0x000000001014794e */ /* 0x000fee0000000000 */
[----:B--2---:R-:W-:Y:S05]  /*6a50*/  CALL.ABS.NOINC R16 ;  /* 0x0000000010007343 */ /* 0x004fea0003c00000 */
.L_x_106:
[----:B------:R-:W-:Y:S05]  /*6a60*/  BSYNC.RECONVERGENT B6 ;  /* 0x0000000000067941 */ /* 0x000fea0003800200 */
.L_x_105:
[----:B------:R-:W-:Y:S01]  /*6a70*/  R2UR UR4, R66 ;  /* 0x00000000420472ca */ /* 0x000fe200000e0000 */
[----:B------:R-:W-:Y:S01]  /*6a80*/  UISETP.NE.U32.AND UP0, UPT, UR60, URZ, UPT ;  /* 0x000000ff3c00728c */ /* 0x000fe2000bf05070 */
[----:B------:R-:W-:Y:S02]  /*6a90*/  ISETP.NE.U32.AND P4, PT, R60, RZ, PT ;  /* 0x000000ff3c00720c */ /* 0x000fe40003f85070 */
[----:B------:R-:W-:Y:S01]  /*6aa0*/  ISETP.NE.U32.AND P2, PT, RZ, UR50, PT ;  /* 0x00000032ff007c0c */ /* 0x000fe2000bf45070 */
[----:B------:R-:W-:Y:S01]  /*6ab0*/  UISETP.NE.AND.EX UP1, UPT, UR61, URZ, UPT, UP0 ;  /* 0x000000ff3d00728c */ /* 0x000fe2000bf25300 */
[----:B------:R-:W-:Y:S01]  /*6ac0*/  ISETP.NE.AND.EX P4, PT, R61, RZ, PT, P4 ;  /* 0x000000ff3d00720c */ /* 0x000fe20003f85340 */
[----:B------:R-:W-:Y:S01]  /*6ad0*/  UPLOP3.LUT UP0, UPT, UPT, UPT, UPT, 0x40, 0x4 ;  /* 0x000000000004789c */ /* 0x000fe20003f0e870 */
[----:B------:R-:W-:Y:S05]  /*6ae0*/  ISETP.NE.AND.EX P2, PT, RZ, UR51, PT, P2 ;  /* 0x00000033ff007c0c */ /* 0x000fea000bf45320 */
[----:B------:R-:W-:Y:S06]  /*6af0*/  UISETP.NE.AND UP2, UPT, UR4, URZ, UPT ;  /* 0x000000ff0400728c */ /* 0x000fec000bf45270 */
[----:B------:R-:W-:Y:S05]  /*6b00*/  PLOP3.LUT P1, PT, PT, PT, UP2, 0x80, 0x8 ;  /* 0x000000000008781c */ /* 0x000fea0003f2f028 */
[----:B------:R-:W-:Y:S06]  /*6b10*/  @UP2 UPLOP3.LUT UP0, UPT, UPT, UPT, UP1, 0x80, 0x8 ;  /* 0x000000000008289c */ /* 0x000fec0003f0f010 */
[----:B------:R-:W-:Y:S01]  /*6b20*/  PLOP3.LUT P0, PT, PT, PT, UP0, 0x80, 0x8 ;  /* 0x000000000008781c */ /* 0x000fe20003f0f008 */
[----:B------:R-:W-:Y:S01]  /*6b30*/  @!UPT UIADD3 URZ, UPT, UPT, URZ, URZ, URZ ;  /* 0x000000fffffff290 */ /* 0x000fe2000fffe0ff */
[----:B------:R-:W-:Y:S11]  /*6b40*/  BRA.U !UP1, `(.L_x_108) ;  /* 0x00000001093c7547 */ /* 0x000ff6000b800000 */
[----:B------:R-:W-:Y:S01]  /*6b50*/  UISETP.NE.U32.AND UP0, UPT, UR50, URZ, UPT ;  /* 0x000000ff3200728c */ /* 0x000fe2000bf05070 */
[----:B------:R-:W-:Y:S01]  /*6b60*/  HFMA2 R0, -RZ, RZ, 0, 5.9604644775390625e-08 ;  /* 0x00000001ff007431 */ /* 0x000fe200000001ff */
[----:B------:R-:W1:Y:S01]  /*6b70*/  LDCU.64 UR8, c[0x0][0x358] ;  /* 0x00006b00ff0877ac */ /* 0x000e620008000a00 */
[----:B------:R-:W-:Y:S01]  /*6b80*/  IMAD.MOV.U32 R62, RZ, RZ, 0x1 ;  /* 0x00000001ff3e7424 */ /* 0x000fe200078e00ff */
[----:B------:R-:W-:Y:S06]  /*6b90*/  UISETP.NE.AND.EX UP0, UPT, UR51, URZ, UPT, UP0 ;  /* 0x000000ff3300728c */ /* 0x000fec000bf05300 */
        /* <DEDUP_REMOVED lines=9> */
[----:B-12---:R-:W-:Y:S02]  /*6c30*/  @!P3 IMAD.U32 R27, RZ, RZ, UR4 ;  /* 0x00000004ff1bbe24 */ /* 0x006fe4000f8e00ff */
.L_x_108:
[----:B------:R-:W-:Y:S05]  /*6c40*/  @!P4 BRA `(.L_x_109) ;  /* 0x000000000024c947 */ /* 0x000fea0003800000 */
[----:B------:R-:W-:Y:S01]  /*6c50*/  ISETP.NE.U32.AND P3, PT, R42, RZ, PT ;  /* 0x000000ff2a00720c */ /* 0x000fe20003f65070 */
[----:B------:R-:W1:Y:S03]  /*6c60*/  LDCU.64 UR4, c[0x0][0x358] ;  /* 0x00006b00ff0477ac */ /* 0x000e660008000a00 */
[----:B------:R-:W-:Y:S11]  /*6c70*/  ISETP.NE.AND.EX P3, PT, R43, RZ, PT, P3 ;  /* 0x000000ff2b00720c */ /* 0x000ff60003f65330 */
[----:B------:R-:W-:Y:S02]  /*6c80*/  @!UPT UIADD3 URZ, UPT, UPT, URZ, URZ, URZ ;  /* 0x000000fffffff290 */ /* 0x000fe4000fffe0ff */
[----:B------:R-:W2:Y:S01]  /*6c90*/  @P3 LDC.64 R4, c[0x0][0x8a8] ;  /* 0x00022a00ff043b82 */ /* 0x000ea20000000a00 */
[----:B------:R-:W-:Y:S04]  /*6ca0*/  @P3 IMAD R0, R60, UR45, RZ ;  /* 0x0000002d3c003c24 */ /* 0x000fe8000f8e02ff */
[----:B--2---:R-:W-:Y:S05]  /*6cb0*/  @P3 IMAD.WIDE R4, R0, 0x4, R4 ;  /* 0x0000000400043825 */ /* 0x004fea00078e0204 */
[----:B-1---5:R1:W5:Y:S02]  /*6cc0*/  @P3 LDG.E R24, desc[UR4][R4.64] ;  /* 0x0000000404183981 */ /* 0x022364000c1e1900 */
[----:B-1----:R-:W2:Y:S02]  /*6cd0*/  @!P3 LDC R24, c[0x0][0x8a0] ;  /* 0x00022800ff18bb82 */ /* 0x002ea40000000800 */
.L_x_109:
[----:B-----5:R-:W-:Y:S01]  /*6ce0*/  FSETP.NEU.AND P4, PT, R27, RZ, PT ;  /* 0x000000ff1b00720b */ /* 0x020fe20003f8d000 */
[----:B------:R-:W1:Y:S01]  /*6cf0*/  LDCU.64 UR10, c[0x0][0xa90] ;  /* 0x00015200ff0a77ac */ /* 0x000e620008000a00 */
[----:B------:R-:W-:Y:S01]  /*6d00*/  SEL R5, RZ, 0xffffffff, P2 ;  /* 0xffffffffff057807 */ /* 0x000fe20001000000 */
[----:B------:R-:W-:Y:S01]  /*6d10*/  BSSY B1, `(.L_x_110) ;  /* 0x000004f000017945 */ /* 0x000fe20003800000 */
[----:B------:R-:W-:Y:S01]  /*6d20*/  @P1 LOP3.LUT P2, RZ, R62, 0xff, RZ, 0xc0, !PT ;  /* 0x000000ff3eff1812 */ /* 0x000fe2000784c0ff */
[----:B------:R-:W-:Y:S01]  /*6d30*/  IMAD.MOV.U32 R87, RZ, RZ, 0x1 ;  /* 0x00000001ff577424 */ /* 0x000fe200078e00ff */
[----:B------:R-:W-:Y:S01]  /*6d40*/  @P1 SEL R0, RZ, 0xffffffff, P4 ;  /* 0xffffffffff001807 */ /* 0x000fe20002000000 */
[----:B------:R-:W-:Y:S01]  /*6d50*/  USHF.L.U32 UR8, UR49, 0x6, URZ ;  /* 0x0000000631087899 */ /* 0x000fe200080006ff */
[----:B------:R-:W-:Y:S01]  /*6d60*/  LOP3.LUT R70, R70, 0x1, RZ, 0x3c, !PT ;  /* 0x0000000146467812 */ /* 0x000fe200078e3cff */
[----:B------:R-:W-:Y:S01]  /*6d70*/  IMAD.IADD R25, R23, 0x1, R2 ;  /* 0x0000000117197824 */ /* 0x000fe200078e0202 */
[----:B------:R-:W-:Y:S01]  /*6d80*/  @P0 SEL R0, R5, R0, !P2 ;  /* 0x0000000005000207 */ /* 0x000fe20005000000 */
[----:B------:R-:W-:Y:S01]  /*6d90*/  IMAD R85, R74, -0x10, R72 ;  /* 0xfffffff04a557824 */ /* 0x000fe200078e0248 */
[----:B------:R-:W-:Y:S01]  /*6da0*/  LEA R86, R22, UR44, 0x3 ;  /* 0x0000002c16567c11 */ /* 0x000fe2000f8e18ff */
[----:B------:R-:W-:Y:S01]  /*6db0*/  IMAD.U32 R82, RZ, RZ, UR8 ;  /* 0x00000008ff527e24 */ /* 0x000fe2000f8e00ff */
[----:B------:R-:W-:Y:S01]  /*6dc0*/  @P1 LOP3.LUT R0, R0, 0x1, RZ, 0xc0, !PT ;  /* 0x0000000100001812 */ /* 0x000fe200078ec0ff */
[----:B------:R-:W-:Y:S01]  /*6dd0*/  IMAD.MOV.U32 R88, RZ, RZ, RZ ;  /* 0x000000ffff587224 */ /* 0x000fe200078e00ff */
[----:B------:R-:W-:Y:S02]  /*6de0*/  SHF.L.U32 R3, R69, 0x1f, RZ ;  /* 0x0000001f45037819 */ /* 0x000fe400000006ff */
[----:B------:R-:W-:Y:S02]  /*6df0*/  CS2R R46, SRZ ;  /* 0x00000000002e7805 */ /* 0x000fe4000001ff00 */
[----:B------:R-:W-:Y:S02]  /*6e00*/  ISETP.NE.U32.OR P6, PT, R0, 0x1, !P1 ;  /* 0x000000010000780c */ /* 0x000fe40004fc5470 */
[----:B------:R-:W-:Y:S02]  /*6e10*/  CS2R R44, SRZ ;  /* 0x00000000002c7805 */ /* 0x000fe4000001ff00 */
[----:B------:R-:W-:Y:S02]  /*6e20*/  R2UR UR4, R78 ;  /* 0x000000004e0472ca */ /* 0x000fe400000e0000 */
[----:B------:R-:W-:Y:S02]  /*6e30*/  CS2R R50, SRZ ;  /* 0x0000000000327805 */ /* 0x000fe4000001ff00 */
[----:B------:R-:W-:Y:S02]  /*6e40*/  R2UR UR6, R77 ;  /* 0x000000004d0672ca */ /* 0x000fe400000e0000 */
[----:B------:R-:W-:Y:S02]  /*6e50*/  CS2R R48, SRZ ;  /* 0x0000000000307805 */ /* 0x000fe4000001ff00 */
[----:B------:R-:W-:Y:S02]  /*6e60*/  R2UR UR12, R79 ;  /* 0x000000004f0c72ca */ /* 0x000fe400000e0000 */
[----:B------:R-:W-:Y:S02]  /*6e70*/  CS2R R54, SRZ ;  /* 0x0000000000367805 */ /* 0x000fe4000001ff00 */
[----:B------:R-:W-:Y:S02]  /*6e80*/  R2UR UR9, R76 ;  /* 0x000000004c0972ca */ /* 0x000fe400000e0000 */
[----:B------:R-:W-:Y:S02]  /*6e90*/  CS2R R52, SRZ ;  /* 0x0000000000347805 */ /* 0x000fe4000001ff00 */
[----:B------:R-:W-:Y:S02]  /*6ea0*/  PLOP3.LUT P3, PT, PT, PT, UP1, 0x80, 0x8 ;  /* 0x000000000008781c */ /* 0x000fe40003f6f018 */
[----:B------:R-:W-:Y:S02]  /*6eb0*/  CS2R R58, SRZ ;  /* 0x00000000003a7805 */ /* 0x000fe4000001ff00 */
[----:B------:R-:W-:Y:S02]  /*6ec0*/  LOP3.LUT P5, R83, R62, 0xff, RZ, 0xc0, !PT ;  /* 0x000000ff3e537812 */ /* 0x000fe400078ac0ff */
[----:B------:R-:W-:Y:S02]  /*6ed0*/  CS2R R56, SRZ ;  /* 0x0000000000387805 */ /* 0x000fe4000001ff00 */
[----:B------:R-:W-:Y:S01]  /*6ee0*/  @P6 SHF.L.U32 R4, R70, 0x1f, RZ ;  /* 0x0000001f46046819 */ /* 0x000fe200000006ff */
[----:B------:R-:W-:Y:S01]  /*6ef0*/  UIMAD.WIDE.U32 UR4, UR8, UR4, URZ ;  /* 0x00000004080472a5 */ /* 0x000fe2000f8e00ff */
[----:B------:R-:W-:Y:S02]  /*6f00*/  SEL R0, RZ, 0xffffffff, P4 ;  /* 0xffffffffff007807 */ /* 0x000fe40002000000 */
[----:B------:R-:W3:Y:S01]  /*6f10*/  @P6 SYNCS.PHASECHK.TRANS64.TRYWAIT P1, [UR44+0xc0], R4 ;  /* 0x0000c004ff0065a7 */ /* 0x000ee2000802112c */
[----:B------:R-:W-:Y:S01]  /*6f20*/  UISETP.NE.AND UP0, UPT, UR12, 0x1, UPT ;  /* 0x000000010c00788c */ /* 0x000fe2000bf05270 */
[----:B------:R-:W-:Y:S02]  /*6f30*/  P2R R84, PR, RZ, 0x40 ;  /* 0x00000040ff547803 */ /* 0x000fe40000000000 */
[----:B------:R-:W-:Y:S01]  /*6f40*/  UMOV UR4, UR5 ;  /* 0x0000000500047c82 */ /* 0x000fe20008000000 */
[----:B------:R-:W-:Y:S01]  /*6f50*/  @P3 SEL R0, R5, R0, !P5 ;  /* 0x0000000005003207 */ /* 0x000fe20006800000 */
[----:B------:R-:W-:Y:S03]  /*6f60*/  USHF.R.U32.HI UR4, URZ, UR6, UR4 ;  /* 0x00000006ff047299 */ /* 0x000fe60008011604 */
[----:B------:R-:W-:Y:S01]  /*6f70*/  LOP3.LUT R0, R0, 0x1, RZ, 0xc0, !PT ;  /* 0x0000000100007812 */ /* 0x000fe200078ec0ff */
[----:B------:R-:W-:Y:S02]  /*6f80*/  USEL UR4, UR8, UR4, !UP0 ;  /* 0x0000000408047287 */ /* 0x000fe4000c000000 */
[----:B------:R-:W-:Y:S01]  /*6f90*/  UISETP.NE.AND UP0, UPT, UR9, 0x1, UPT ;  /* 0x000000010900788c */ /* 0x000fe2000bf05270 */
[----:B------:R4:W2:Y:S03]  /*6fa0*/  SYNCS.PHASECHK.TRANS64.TRYWAIT P0, [R86+URZ+0x120], R3 ;  /* 0x00012003560075a7 */ /* 0x0008a600080011ff */
[----:B------:R-:W-:Y:S02]  /*6fb0*/  IMAD.U32 R81, RZ, RZ, UR4 ;  /* 0x00000004ff517e24 */ /* 0x000fe4000f8e00ff */
[----:B------:R-:W-:Y:S01]  /*6fc0*/  PLOP3.LUT P2, PT, PT, PT, UP0, 0x80, 0x8 ;  /* 0x000000000008781c */ /* 0x000fe20003f4f008 */
[----:B------:R-:W-:Y:S02]  /*6fd0*/  IMAD R7, RZ, RZ, -UR4 ;  /* 0x80000004ff077e24 */ /* 0x000fe4000f8e02ff */
[----:B------:R-:W-:Y:S02]  /*6fe0*/  IMAD.U32 R80, RZ, RZ, UR4 ;  /* 0x00000004ff507e24 */ /* 0x000fe4000f8e00ff */
[----:B------:R-:W-:Y:S01]  /*6ff0*/  IMAD R82, R7, UR12, R82 ;  /* 0x0000000c07527c24 */ /* 0x000fe2000f8e0252 */
[----:B---3--:R-:W-:Y:S01]  /*7000*/  @P6 SEL R87, RZ, 0x1, !P1 ;  /* 0x00000001ff576807 */ /* 0x008fe20004800000 */
[----:B-1----:R-:W-:Y:S07]  /*7010*/  UIMAD.WIDE.U32 UR6, UR4, UR10, URZ ;  /* 0x0000000a040672a5 */ /* 0x002fee000f8e00ff */
[----:B------:R-:W-:Y:S02]  /*7020*/  UMOV UR5, UR7 ;  /* 0x0000000700057c82 */ /* 0x000fe40008000000 */
[----:B------:R-:W-:Y:S06]  /*7030*/  USHF.R.U32.HI UR5, URZ, UR11, UR5 ;  /* 0x0000000bff057299 */ /* 0x000fec0008011605 */
[----:B------:R-:W-:Y:S02]  /*7040*/  SEL R81, R81, UR5, !P2 ;  /* 0x0000000551517c07 */ /* 0x000fe4000d000000 */
[----:B------:R-:W-:Y:S03]  /*7050*/  ISETP.NE.U32.AND P2, PT, R0, 0x1, PT ;  /* 0x000000010000780c */ /* 0x000fe60003f45070 */
[----:B------:R-:W-:Y:S01]  /*7060*/  IMAD.MOV R5, RZ, RZ, -R81 ;  /* 0x000000ffff057224 */ /* 0x000fe200078e0a51 */
[----:B------:R-:W-:Y:S03]  /*7070*/  P2R R89, PR, RZ, 0x4 ;  /* 0x00000004ff597803 */ /* 0x000fe60000000000 */
[----:B------:R-:W-:Y:S01]  /*7080*/  IMAD R80, R5, UR9, R80 ;  /* 0x0000000905507c24 */ /* 0x000fe2000f8e0250 */
[----:B--2-4-:R-:W-:Y:S06]  /*7090*/  @!P6 BRA `(.L_x_111) ;  /* 0x000000000058e947 */ /* 0x014fec0003800000 */
[----:B------:R-:W-:Y:S01]  /*70a0*/  IMAD.MOV.U32 R47, RZ, RZ, RZ ;  /* 0x000000ffff2f7224 */ /* 0x000fe200078e00ff */
[----:B------:R-:W-:Y:S01]  /*70b0*/  ISETP.NE.AND P1, PT, R87, RZ, PT ;  /* 0x000000ff5700720c */ /* 0x000fe20003f25270 */
[----:B------:R-:W-:Y:S01]  /*70c0*/  BSSY B0, `(.L_x_112) ;  /* 0x000000c000007945 */ /* 0x000fe20003800000 */
[----:B------:R-:W-:Y:S02]  /*70d0*/  CS2R R58, SRZ ;  /* 0x00000000003a7805 */ /* 0x000fe4000001ff00 */
[----:B------:R-:W-:Y:S02]  /*70e0*/  CS2R R56, SRZ ;  /* 0x0000000000387805 */ /* 0x000fe4000001ff00 */
[----:B------:R-:W-:Y:S02]  /*70f0*/  CS2R R54, SRZ ;  /* 0x0000000000367805 */ /* 0x000fe4000001ff00 */
[----:B------:R-:W-:Y:S02]  /*7100*/  CS2R R52, SRZ ;  /* 0x0000000000347805 */ /* 0x000fe4000001ff00 */
[----:B------:R-:W-:Y:S02]  /*7110*/  CS2R R50, SRZ ;  /* 0x0000000000327805 */ /* 0x000fe4000001ff00 */
[----:B------:R-:W-:Y:S02]  /*7120*/  CS2R R48, SRZ ;  /* 0x0000000000307805 */ /* 0x000fe4000001ff00 */
[----:B------:R-:W-:Y:S01]  /*7130*/  CS2R R44, SRZ ;  /* 0x00000000002c7805 */ /* 0x000fe2000001ff00 */
[----:B------:R-:W-:Y:S06]  /*7140*/  @P1 BRA `(.L_x_113) ;  /* 0x00000000000c1947 */ /* 0x000fec0003800000 */
[----:B------:R-:W-:Y:S04]  /*7150*/  SHF.L.U32 R5, R70, 0x1f, RZ ;  /* 0x0000001f46057819 */ /* 0x000fe800000006ff */
[----:B------:R-:W1:Y:S02]  /*7160*/  SYNCS.PHASECHK.TRANS64.TRYWAIT P1, [UR44+0xc0], R5 ;  /* 0x0000c005ff0075a7 */ /* 0x000e64000802112c */
[----:B-1----:R-:W-:Y:S05]  /*7170*/  @!P1 BRA `(.L_x_114) ;  /* 0x0000003400789947 */ /* 0x002fea0003800000 */
.L_x_113:
[----:B------:R-:W-:Y:S05]  /*7180*/  BSYNC B0 ;  /* 0x0000000000007941 */ /* 0x000fea0003800000 */
.L_x_112:
[----:B------:R-:W-:Y:S01]  /*7190*/  ISETP.NE.AND P1, PT, R89, RZ, PT ;  /* 0x000000ff5900720c */ /* 0x000fe20003f25270 */
[----:B------:R-:W-:Y:S11]  /*71a0*/  HFMA2 R88, -RZ, RZ, 0, 5.9604644775390625e-08 ;  /* 0x00000001ff587431 */ /* 0x000ff600000001ff */
[----:B------:R-:W-:Y:S01]  /*71b0*/  @!UPT UIADD3 URZ, UPT, UPT, URZ, URZ, URZ ;  /* 0x000000fffffff290 */ /* 0x000fe2000fffe0ff */
[----:B------:R2:W3:Y:S04]  /*71c0*/  @P1 LDS.128 R56, [R73] ;  /* 0x0000000049381984 */ /* 0x0004e80000000c00 */
[----:B------:R2:W4:Y:S04]  /*71d0*/  @P1 LDS.128 R52, [R72+0x10] ;  /* 0x0000100048341984 */ /* 0x0005280000000c00 */
[----:B------:R2:W1:Y:S04]  /*71e0*/  @P1 LDS.128 R48, [R71+0x20] ;  /* 0x0000200047301984 */ /* 0x0004680000000c00 */
[----:B------:R2:W1:Y:S02]  /*71f0*/  @P1 LDS.128 R44, [R85+0x30] ;  /* 0x00003000552c1984 */ /* 0x0004640000000c00 */
.L_x_111:
[----:B------:R-:W-:Y:S05]  /*7200*/  BSYNC B1 ;  /* 0x0000000000017941 */ /* 0x000fea0003800000 */
.L_x_110:
[----:B-1----:R-:W-:Y:S04]  /*7210*/  SHF.R.U32.HI R0, RZ, 0x15, R25 ;  /* 0x00000015ff007819 */ /* 0x002fe80000011619 */
[----:B------:R-:W-:Y:S01]  /*7220*/  LOP3.LUT P1, RZ, R0, 0x3, R63, 0x48, !PT ;  /* 0x0000000300ff7812 */ /* 0x000fe2000782483f */
[----:B------:R-:W-:Y:S01]  /*7230*/  @!UPT UIADD3 URZ, UPT, UPT, URZ, URZ, URZ ;  /* 0x000000fffffff290 */ /* 0x000fe2000fffe0ff */
[----:B------:R-:W-:Y:S11]  /*7240*/  @P0 BRA `(.L_x_115) ;  /* 0x0000000000080947 */ /* 0x000ff60003800000 */
[----:B------:R-:W1:Y:S02]  /*7250*/  SYNCS.PHASECHK.TRANS64.TRYWAIT P0, [R86+URZ+0x120], R3 ;  /* 0x00012003560075a7 */ /* 0x000e6400080011ff */
[----:B-1----:R-:W-:Y:S05]  /*7260*/  @!P0 BRA `(.L_x_116) ;  /* 0x0000003400548947 */ /* 0x002fea0003800000 */
.L_x_115:
[----:B------:R-:W-:Y:S05]  /*7270*/  @!P1 BRA `(.L_x_117) ;  /* 0x0000000000409947 */ /* 0x000fea0003800000 */
[----:B------:R-:W1:Y:S01]  /*7280*/  LDCU.64 UR8, c[0x4][0x70] ;  /* 0x01000e00ff0877ac */ /* 0x000e620008000a00 */
[----:B------:R-:W-:Y:S01]  /*7290*/  MOV R3, 0x0 ;  /* 0x0000000000037802 */ /* 0x000fe20000000f00 */
[----:B------:R-:W-:Y:S02]  /*72a0*/  HFMA2 R12, -RZ, RZ, 0, 5.9604644775390625e-08 ;  /* 0x00000001ff0c7431 */ /* 0x000fe400000001ff */
[----:B------:R-:W-:Y:S02]  /*72b0*/  IMAD.MOV.U32 R8, RZ, RZ, 0x192 ;  /* 0x00000192ff087424 */ /* 0x000fe400078e00ff */
[----:B------:R-:W-:Y:S01]  /*72c0*/  IMAD.MOV.U32 R13, RZ, RZ, RZ ;  /* 0x000000ffff0d7224 */ /* 0x000fe200078e00ff */
[----:B------:R-:W5:Y:S01]  /*72d0*/  LDCU.64 UR6, c[0x4][0x78] ;  /* 0x01000f00ff0677ac */ /* 0x000f620008000a00 */
[----:B------:R-:W2:Y:S01]  /*72e0*/  LDC.64 R2, c[0x4][R3] ;  /* 0x0100000003027b82 */ /* 0x000ea20000000a00 */
[----:B------:R-:W3:Y:S01]  /*72f0*/  LDCU.64 UR4, c[0x4][0x10] ;  /* 0x01000200ff0477ac */ /* 0x000ee20008000a00 */
[----:B-1----:R-:W-:Y:S01]  /*7300*/  MOV R5, UR9 ;  /* 0x0000000900057c02 */ /* 0x002fe20008000f00 */
[----:B------:R-:W-:Y:S01]  /*7310*/  IMAD.U32 R4, RZ, RZ, UR8 ;  /* 0x00000008ff047e24 */ /* 0x000fe2000f8e00ff */
[----:B-----5:R-:W-:Y:S01]  /*7320*/  MOV R7, UR7 ;  /* 0x0000000700077c02 */ /* 0x020fe20008000f00 */
[----:B------:R-:W-:Y:S01]  /*7330*/  IMAD.U32 R6, RZ, RZ, UR6 ;  /* 0x00000006ff067e24 */ /* 0x000fe2000f8e00ff */
[----:B---3--:R-:W-:Y:S01]  /*7340*/  MOV R11, UR5 ;  /* 0x00000005000b7c02 */ /* 0x008fe20008000f00 */
[----:B------:R-:W-:Y:S02]  /*7350*/  IMAD.U32 R10, RZ, RZ, UR4 ;  /* 0x00000004ff0a7e24 */ /* 0x000fe4000f8e00ff */
[----:B------:R-:W-:Y:S07]  /*7360*/  LEPC R20, `(.L_x_117) ;  /* 0x000000001014794e */ /* 0x000fee0000000000 */
[----:B--2-4-:R-:W-:Y:S05]  /*7370*/  CALL.ABS.NOINC R2 ;  /* 0x0000000002007343 */ /* 0x014fea0003c00000 */
.L_x_117:
[----:B---3--:R-:W-:Y:S01]  /*7380*/  LOP3.LUT R20, R56, 0xffffe000, RZ, 0xc0, !PT ;  /* 0xffffe00038147812 */ /* 0x008fe200078ec0ff */
[----:B------:R-:W-:Y:S05]  /*7390*/  WARPSYNC.ALL ;  /* 0x0000000000007948 */ /* 0x000fea0003800000 */
[----:B------:R-:W-:Y:S01]  /*73a0*/  R2UR UR4, R25 ;  /* 0x00000000190472ca */ /* 0x000fe200000e0000 */
[----:B------:R-:W-:Y:S01]  /*73b0*/  BSSY.RECONVERGENT B0, `(.L_x_118) ;  /* 0x0000060000007945 */ /* 0x000fe20003800200 */
[----:B------:R-:W-:Y:S02]  /*73c0*/  LOP3.LUT R21, R57, 0xffffe000, RZ, 0xc0, !PT ;  /* 0xffffe00039157812 */ /* 0x000fe400078ec0ff */
[----:B------:R-:W-:Y:S02]  /*73d0*/  LOP3.LUT R26, R58, 0xffffe000, RZ, 0xc0, !PT ;  /* 0xffffe0003a1a7812 */ /* 0x000fe400078ec0ff */
[----:B----4-:R-:W-:Y:S02]  /*73e0*/  LOP3.LUT R33, R52, 0xffffe000, RZ, 0xc0, !PT ;  /* 0xffffe00034217812 */ /* 0x010fe400078ec0ff */
[----:B------:R-:W-:Y:S05]  /*73f0*/  ISETP.NE.AND P0, PT, R75, RZ, PT ;  /* 0x000000ff4b00720c */ /* 0x000fea0003f05270 */
[----:B------:R-:W1:Y:S02]  /*7400*/  LDTM.x16 R4, tmem[UR4] ;  /* 0x00000004000479ee */ /* 0x000e640008240000 */
[C---:B-1----:R-:W-:Y:S01]  /*7410*/  FMUL R0, R24.reuse, R4 ;  /* 0x0000000418007220 */ /* 0x042fe20000400000 */
[C---:B------:R-:W-:Y:S01]  /*7420*/  FMUL R2, R24.reuse, R5 ;  /* 0x0000000518027220 */ /* 0x040fe20000400000 */
[C---:B------:R-:W-:Y:S01]  /*7430*/  FMUL R3, R24.reuse, R6 ;  /* 0x0000000618037220 */ /* 0x040fe20000400000 */
[----:B------:R-:W-:Y:S01]  /*7440*/  FMUL R7, R24, R7 ;  /* 0x0000000718077220 */ /* 0x000fe20000400000 */
[----:B------:R-:W-:Y:S01]  /*7450*/  FFMA R28, R27, R20, R0 ;  /* 0x000000141b1c7223 */ /* 0x000fe20000000000 */
[----:B------:R-:W-:Y:S01]  /*7460*/  LOP3.LUT R20, R59, 0xffffe000, RZ, 0xc0, !PT ;  /* 0xffffe0003b147812 */ /* 0x000fe200078ec0ff */
[C---:B------:R-:W-:Y:S01]  /*7470*/  FFMA R29, R27.reuse, R21, R2 ;  /* 0x000000151b1d7223 */ /* 0x040fe20000000002 */
[----:B------:R-:W-:Y:S01]  /*7480*/  LOP3.LUT R21, R54, 0xffffe000, RZ, 0xc0, !PT ;  /* 0xffffe00036157812 */ /* 0x000fe200078ec0ff */
[----:B------:R-:W-:Y:S01]  /*7490*/  FFMA R30, R27, R26, R3 ;  /* 0x0000001a1b1e7223 */ /* 0x000fe20000000003 */
[----:B------:R-:W-:Y:S01]  /*74a0*/  LOP3.LUT R26, R53, 0xffffe000, RZ, 0xc0, !PT ;  /* 0xffffe000351a7812 */ /* 0x000fe200078ec0ff */
[----:B------:R-:W-:Y:S01]  /*74b0*/  FFMA R31, R27, R20, R7 ;  /* 0x000000141b1f7223 */ /* 0x000fe20000000007 */
[----:B------:R-:W-:Y:S01]  /*74c0*/  LOP3.LUT R20, R55, 0xffffe000, RZ, 0xc0, !PT ;  /* 0xffffe00037147812 */ /* 0x000fe200078ec0ff */
[C---:B------:R-:W-:Y:S01]  /*74d0*/  FMUL R4, R24.reuse, R8 ;  /* 0x0000000818047220 */ /* 0x040fe20000400000 */
[----:B------:R-:W-:Y:S01]  /*74e0*/  F2FP.TF32.F32.PACK_B R28, R28 ;  /* 0x0000001cff1c723e */ /* 0x000fe200024050ff */
[C---:B------:R-:W-:Y:S01]  /*74f0*/  FMUL R5, R24.reuse, R9 ;  /* 0x0000000918057220 */ /* 0x040fe20000400000 */
[----:B------:R-:W-:Y:S01]  /*7500*/  F2FP.TF32.F32.PACK_B R29, R29 ;  /* 0x0000001dff1d723e */ /* 0x000fe200024050ff */
[C---:B------:R-:W-:Y:S01]  /*7510*/  FMUL R6, R24.reuse, R10 ;  /* 0x0000000a18067220 */ /* 0x040fe20000400000 */
[----:B------:R-:W-:Y:S01]  /*7520*/  FMUL R11, R24, R11 ;  /* 0x0000000b180b7220 */ /* 0x000fe20000400000 */
[----:B------:R-:W-:Y:S01]  /*7530*/  F2FP.TF32.F32.PACK_B R30, R30 ;  /* 0x0000001eff1e723e */ /* 0x000fe200024050ff */
[C---:B------:R-:W-:Y:S01]  /*7540*/  FFMA R4, R27.reuse, R33, R4 ;  /* 0x000000211b047223 */ /* 0x040fe20000000004 */
[----:B------:R-:W-:Y:S01]  /*7550*/  F2FP.TF32.F32.PACK_B R31, R31 ;  /* 0x0000001fff1f723e */ /* 0x000fe200024050ff */
[C---:B------:R-:W-:Y:S01]  /*7560*/  FFMA R5, R27.reuse, R26, R5 ;  /* 0x0000001a1b057223 */ /* 0x040fe20000000005 */
[C---:B------:R-:W-:Y:S01]  /*7570*/  FFMA R6, R27.reuse, R21, R6 ;  /* 0x000000151b067223 */ /* 0x040fe20000000006 */
[----:B------:R-:W-:Y:S01]  /*7580*/  FFMA R7, R27, R20, R11 ;  /* 0x000000141b077223 */ /* 0x000fe2000000000b */
[----:B------:R-:W-:Y:S01]  /*7590*/  LOP3.LUT R33, R48, 0xffffe000, RZ, 0xc0, !PT ;  /* 0xffffe00030217812 */ /* 0x000fe200078ec0ff */
[----:B------:R1:W-:Y:S01]  /*75a0*/  STS.128 [R73], R28 ;  /* 0x0000001c49007388 */ /* 0x0003e20000000c00 */
[----:B------:R-:W-:Y:S01]  /*75b0*/  LOP3.LUT R26, R49, 0xffffe000, RZ, 0xc0, !PT ;  /* 0xffffe000311a7812 */ /* 0x000fe200078ec0ff */
[C---:B------:R-:W-:Y:S01]  /*75c0*/  FMUL R8, R24.reuse, R12 ;  /* 0x0000000c18087220 */ /* 0x040fe20000400000 */
[----:B------:R-:W-:Y:S01]  /*75d0*/  FMUL R9, R24, R13 ;  /* 0x0000000d18097220 */ /* 0x000fe20000400000 */
[----:B------:R-:W-:Y:S01]  /*75e0*/  LOP3.LUT R21, R50, 0xffffe000, RZ, 0xc0, !PT ;  /* 0xffffe00032157812 */ /* 0x000fe200078ec0ff */
[C---:B------:R-:W-:Y:S01]  /*75f0*/  FMUL R10, R24.reuse, R14 ;  /* 0x0000000e180a7220 */ /* 0x040fe20000400000 */
[----:B------:R-:W-:Y:S01]  /*7600*/  LOP3.LUT R20, R51, 0xffffe000, RZ, 0xc0, !PT ;  /* 0xffffe00033147812 */ /* 0x000fe200078ec0ff */
[----:B------:R-:W-:Y:S01]  /*7610*/  FMUL R15, R24, R15 ;  /* 0x0000000f180f7220 */ /* 0x000fe20000400000 */
[----:B------:R-:W-:Y:S01]  /*7620*/  F2FP.TF32.F32.PACK_B R4, R4 ;  /* 0x00000004ff04723e */ /* 0x000fe200024050ff */
[C---:B------:R-:W-:Y:S01]  /*7630*/  FFMA R8, R27.reuse, R33, R8 ;  /* 0x000000211b087223 */ /* 0x040fe20000000008 */
[----:B------:R-:W-:Y:S01]  /*7640*/  F2FP.TF32.F32.PACK_B R5, R5 ;  /* 0x00000005ff05723e */ /* 0x000fe200024050ff */
[C---:B------:R-:W-:Y:S01]  /*7650*/  FFMA R9, R27.reuse, R26, R9 ;  /* 0x0000001a1b097223 */ /* 0x040fe20000000009 */
[----:B------:R-:W-:Y:S01]  /*7660*/  F2FP.TF32.F32.PACK_B R6, R6 ;  /* 0x00000006ff06723e */ /* 0x000fe200024050ff */
[C---:B------:R-:W-:Y:S01]  /*7670*/  FFMA R10, R27.reuse, R21, R10 ;  /* 0x000000151b0a7223 */ /* 0x040fe2000000000a */
[----:B------:R-:W-:Y:S01]  /*7680*/  F2FP.TF32.F32.PACK_B R7, R7 ;  /* 0x00000007ff07723e */ /* 0x000fe200024050ff */
[----:B------:R-:W-:Y:S01]  /*7690*/  FFMA R11, R27, R20, R15 ;  /* 0x000000141b0b7223 */ /* 0x000fe2000000000f */
[----:B------:R-:W-:Y:S01]  /*76a0*/  LOP3.LUT R33, R44, 0xffffe000, RZ, 0xc0, !PT ;  /* 0xffffe0002c217812 */ /* 0x000fe200078ec0ff */
[C---:B------:R-:W-:Y:S01]  /*76b0*/  FMUL R12, R24.reuse, R16 ;  /* 0x00000010180c7220 */ /* 0x040fe20000400000 */
[----:B------:R-:W-:Y:S01]  /*76c0*/  LOP3.LUT R26, R45, 0xffffe000, RZ, 0xc0, !PT ;  /* 0xffffe0002d1a7812 */ /* 0x000fe200078ec0ff */
[----:B------:R1:W-:Y:S01]  /*76d0*/  STS.128 [R72+0x10], R4 ;  /* 0x0000100448007388 */ /* 0x0003e20000000c00 */
        /* <DEDUP_REMOVED lines=13> */
[----:B------:R-:W-:Y:S02]  /*77b0*/  F2FP.TF32.F32.PACK_B R12, R12 ;  /* 0x0000000cff0c723e */ /* 0x000fe400024050ff */
[----:B------:R-:W-:Y:S01]  /*77c0*/  F2FP.TF32.F32.PACK_B R13, R13 ;  /* 0x0000000dff0d723e */ /* 0x000fe200024050ff */
[----:B------:R1:W-:Y:S01]  /*77d0*/  STS.128 [R71+0x20], R8 ;  /* 0x0000200847007388 */ /* 0x0003e20000000c00 */
[----:B------:R-:W-:Y:S02]  /*77e0*/  F2FP.TF32.F32.PACK_B R14, R14 ;  /* 0x0000000eff0e723e */ /* 0x000fe400024050ff */
[----:B------:R-:W-:Y:S05]  /*77f0*/  F2FP.TF32.F32.PACK_B R15, R15 ;  /* 0x0000000fff0f723e */ /* 0x000fea00024050ff */
[----:B------:R1:W-:Y:S01]  /*7800*/  STS.128 [R85+0x30], R12 ;  /* 0x0000300c55007388 */ /* 0x0003e20000000c00 */
[----:B------:R-:W-:Y:S01]  /*7810*/  @!PT LDS RZ, [RZ] ;  /* 0x00000000fffff984 */ /* 0x000fe20000000800 */
[----:B------:R-:W-:Y:S01]  /*7820*/  @!PT LDS RZ, [RZ] ;  /* 0x00000000fffff984 */ /* 0x000fe20000000800 */
[----:B------:R-:W-:Y:S01]  /*7830*/  @!PT LDS RZ, [RZ] ;  /* 0x00000000fffff984 */ /* 0x000fe20000000800 */
[----:B------:R-:W-:Y:S01]  /*7840*/  @!PT LDS RZ, [RZ] ;  /* 0x00000000fffff984 */ /* 0x000fe20000000800 */
[----:B------:R3:W-:Y:S07]  /*7850*/  MEMBAR.ALL.CTA ;  /* 0x0000000000007992 */ /* 0x0007ee0000008000 */
[----:B---3--:R-:W3:Y:S02]  /*7860*/  FENCE.VIEW.ASYNC.S ;  /* 0x00000000000073c6 */ /* 0x008ee40000000000 */
[----:B---3--:R-:W-:Y:S06]  /*7870*/  BAR.SYNC.DEFER_BLOCKING 0x1, 0x80 ;  /* 0x0042000000007b1d */ /* 0x008fec0000010000 */
[----:B------:R-:W-:Y:S05]  /*7880*/  @P0 BRA `(.L_x_119) ;  /* 0x0000000000480947 */ /* 0x000fea0003800000 */
[----:B------:R-:W-:Y:S01]  /*7890*/  UIADD3 UR4, UPT, UPT, UR44, 0x200, URZ ;  /* 0x000002002c047890 */ /* 0x000fe2000fffe0ff */
[----:B------:R-:W-:Y:S01]  /*78a0*/  R2UR UR10, R82 ;  /* 0x00000000520a72ca */ /* 0x000fe200000e0000 */
[----:B------:R-:W-:Y:S01]  /*78b0*/  UMOV UR9, UR46 ;  /* 0x0000002e00097c82 */ /* 0x000fe20008000000 */
[----:B------:R-:W-:Y:S01]  /*78c0*/  R2UR UR11, R80 ;  /* 0x00000000500b72ca */ /* 0x000fe200000e0000 */
[----:B------:R-:W-:Y:S01]  /*78d0*/  UIADD3 UR6, UPT, UPT, UR44, 0x1200, URZ ;  /* 0x000012002c067890 */ /* 0x000fe2000fffe0ff */
[----:B------:R-:W-:Y:S01]  /*78e0*/  R2UR UR12, R81 ;  /* 0x00000000510c72ca */ /* 0x000fe200000e0000 */
[----:B------:R-:W-:Y:S01]  /*78f0*/  IMAD.U32 R67, RZ, RZ, UR4 ;  /* 0x00000004ff437e24 */ /* 0x000fe2000f8e00ff */
[----:B------:R-:W-:Y:S02]  /*7900*/  UIADD3 UR4, UP0, UPT, UR62, 0x680, URZ ;  /* 0x000006803e047890 */ /* 0x000fe4000ff1e0ff */
[----:B------:R-:W-:Y:S02]  /*7910*/  UIADD3 UR7, UPT, UPT, UR46, 0x40, URZ ;  /* 0x000000402e077890 */ /* 0x000fe4000fffe0ff */
[----:B------:R-:W-:Y:S01]  /*7920*/  R2UR UR8, R67 ;  /* 0x00000000430872ca */ /* 0x000fe200000e0000 */
[----:B------:R-:W-:Y:S11]  /*7930*/  UIADD3.X UR5, UPT, UPT, URZ, UR63, URZ, UP0, !UPT ;  /* 0x0000003fff057290 */ /* 0x000ff600087fe4ff */
[----:B------:R-:W-:Y:S01]  /*7940*/  @!UPT UIADD3 URZ, UPT, UPT, URZ, URZ, URZ ;  /* 0x000000fffffff290 */ /* 0x000fe2000fffe0ff */
[----:B------:R3:W-:Y:S02]  /*7950*/  UTMASTG.4D.IM2COL [UR8], [UR4] ;  /* 0x00000008040073b5 */ /* 0x0007e40008058000 */
[----:B---3--:R-:W-:Y:S01]  /*7960*/  UMOV UR8, UR6 ;  /* 0x0000000600087c82 */ /* 0x008fe20008000000 */
[----:B------:R-:W-:Y:S02]  /*7970*/  UMOV UR9, UR7 ;  /* 0x0000000700097c82 */ /* 0x000fe40008000000 */
[----:B------:R3:W-:Y:S01]  /*7980*/  UTMASTG.4D.IM2COL [UR8], [UR4] ;  /* 0x00000008040073b5 */ /* 0x0007e20008058000 */
[----:B------:R0:W-:Y:S01]  /*7990*/  UTMACMDFLUSH ;  /* 0x00000000000079b7 */ /* 0x0001e20000000000 */
[----:B---3--:R-:W-:Y:S04]  /*79a0*/  DEPBAR.LE SB0, 0x1 ;  /* 0x000080400000791a */ /* 0x008fe80000000000 */
.L_x_119:
[----:B------:R-:W-:Y:S05]  /*79b0*/  BSYNC.RECONVERGENT B0 ;  /* 0x0000000000007941 */ /* 0x000fea0003800200 */
.L_x_118:
[----:B------:R-:W-:Y:S01]  /*79c0*/  BAR.SYNC.DEFER_BLOCKING 0x1, 0x80 ;  /* 0x0042000000007b1d */ /* 0x000fe20000010000 */
[----:B------:R-:W-:Y:S01]  /*79d0*/  ISETP.NE.AND P1, PT, R84, RZ, PT ;  /* 0x000000ff5400720c */ /* 0x000fe20003f25270 */
[----:B------:R-:W-:Y:S01]  /*79e0*/  UISETP.NE.AND UP0, UPT, UR48, URZ, UPT ;  /* 0x000000ff3000728c */ /* 0x000fe2000bf05270 */
[----:B------:R-:W-:Y:S11]  /*79f0*/  LEA R3, R88, UR44, 0x3 ;  /* 0x0000002c58037c11 */ /* 0x000ff6000f8e18ff */
[----:B-1----:R-:W-:Y:S01]  /*7a00*/  @P1 SHF.L.U32 R4, R70, 0x1f, RZ ;  /* 0x0000001f46041819 */ /* 0x002fe200000006ff */
[----:B------:R-:W-:Y:S06]  /*7a10*/  BRA.U !UP0, `(.L_x_120) ;  /* 0x0000000108247547 */ /* 0x000fec000b800000 */
[----:B------:R-:W1:Y:S01]  /*7a20*/  S2R R0, SR_CgaCtaId ;  /* 0x0000000000007919 */ /* 0x000e620000008800 */
[----:B------:R-:W-:Y:S01]  /*7a30*/  IMAD.U32 R2, RZ, RZ, UR47 ;  /* 0x0000002fff027e24 */ /* 0x000fe2000f8e00ff */
[----:B------:R-:W-:Y:S04]  /*7a40*/  UIADD3 UR4, UPT, UPT, UR47, 0x1, URZ ;  /* 0x000000012f047890 */ /* 0x000fe8000fffe0ff */
[----:B------:R-:W-:Y:S01]  /*7a50*/  @P1 LEA R2, R2, UR44, 0x3 ;  /* 0x0000002c02021c11 */ /* 0x000fe2000f8e18ff */
[----:B------:R-:W-:Y:S04]  /*7a60*/  UISETP.NE.AND UP0, UPT, UR4, 0x4, UPT ;  /* 0x000000040400788c */ /* 0x000fe8000bf05270 */
[----:B------:R-:W-:Y:S01]  /*7a70*/  @P1 VIADD R5, R2, 0xe0 ;  /* 0x000000e002051836 */ /* 0x000fe20000000000 */
[----:B------:R-:W-:Y:S04]  /*7a80*/  USEL UR47, UR4, URZ, UP0 ;  /* 0x000000ff042f7287 */ /* 0x000fe80008000000 */
[----:B-1----:R-:W-:Y:S04]  /*7a90*/  @P1 PRMT R0, R0, 0x654, R5 ;  /* 0x0000065400001816 */ /* 0x002fe80000000005 */
[----:B------:R1:W-:Y:S04]  /*7aa0*/  @P1 SYNCS.ARRIVE.TRANS64.RED.A1T0 RZ, [R0+URZ], RZ ;  /* 0x000000ff00ff19a7 */ /* 0x0003e800081004ff */
.L_x_120:
[----:B------:R-:W3:Y:S01]  /*7ab0*/  @P1 SYNCS.PHASECHK.TRANS64.TRYWAIT P0, [R3+URZ+0xc0], R4 ;  /* 0x0000c004030015a7 */ /* 0x000ee200080011ff */
[----:B------:R-:W-:Y:S01]  /*7ac0*/  BSSY B1, `(.L_x_121) ;  /* 0x0000016000017945 */ /* 0x000fe20003800000 */
[----:B---3--:R-:W-:Y:S03]  /*7ad0*/  @P1 SEL R87, RZ, 0x1, !P0 ;  /* 0x00000001ff571807 */ /* 0x008fe60004000000 */
[----:B------:R-:W-:Y:S05]  /*7ae0*/  @!P1 BRA `(.L_x_122) ;  /* 0x00000000004c9947 */ /* 0x000fea0003800000 */
[----:B------:R-:W-:Y:S01]  /*7af0*/  ISETP.NE.AND P0, PT, R87, RZ, PT ;  /* 0x000000ff5700720c */ /* 0x000fe20003f05270 */
[----:B------:R-:W-:Y:S01]  /*7b00*/  BSSY B0, `(.L_x_123) ;  /* 0x000000b000007945 */ /* 0x000fe20003800000 */
[----:B------:R-:W-:Y:S11]  /*7b10*/  ISETP.NE.AND P1, PT, R89, RZ, PT ;  /* 0x000000ff5900720c */ /* 0x000ff60003f25270 */
[----:B------:R-:W-:Y:S02]  /*7b20*/  @!UPT UIADD3 URZ, UPT, UPT, URZ, URZ, URZ ;  /* 0x000000fffffff290 */ /* 0x000fe4000fffe0ff */
[C---:B------:R-:W-:Y:S01]  /*7b30*/  @P1 IMAD R6, R88.reuse, 0x2000, R73 ;  /* 0x0000200058061824 */ /* 0x040fe200078e0249 */
[C---:B------:R-:W-:Y:S01]  /*7b40*/  @P1 LEA R4, R88.reuse, R71, 0xd ;  /* 0x0000004758041211 */ /* 0x040fe200078e68ff */
[C---:B------:R-:W-:Y:S02]  /*7b50*/  @P1 IMAD R5, R88.reuse, 0x2000, R72 ;  /* 0x0000200058051824 */ /* 0x040fe400078e0248 */
[----:B------:R-:W-:Y:S01]  /*7b60*/  @P1 IMAD R2, R88, 0x2000, R85 ;  /* 0x0000200058021824 */ /* 0x000fe200078e0255 */
[----:B------:R-:W-:Y:S06]  /*7b70*/  @P0 BRA `(.L_x_124) ;  /* 0x00000000000c0947 */ /* 0x000fec0003800000 */
[----:B-1----:R-:W-:Y:S04]  /*7b80*/  SHF.L.U32 R0, R70, 0x1f, RZ ;  /* 0x0000001f46007819 */ /* 0x002fe800000006ff */
[----:B------:R-:W1:Y:S02]  /*7b90*/  SYNCS.PHASECHK.TRANS64.TRYWAIT P0, [R3+URZ+0xc0], R0 ;  /* 0x0000c000030075a7 */ /* 0x000e6400080011ff */
[----:B-1----:R-:W-:Y:S05]  /*7ba0*/  @!P0 BRA `(.L_x_125) ;  /* 0x0000002c00188947 */ /* 0x002fea0003800000 */
.L_x_124:
[----:B------:R-:W-:Y:S05]  /*7bb0*/  BSYNC B0 ;  /* 0x0000000000007941 */ /* 0x000fea0003800000 */
.L_x_123:
[----:B------:R-:W-:Y:S02]  /*7bc0*/  ISETP.NE.AND P0, PT, R89, RZ, PT ;  /* 0x000000ff5900720c */ /* 0x000fe40003f05270 */
[----:B------:R-:W-:Y:S11]  /*7bd0*/  IADD3 R88, PT, PT, R88, 0x1, RZ ;  /* 0x0000000158587810 */ /* 0x000ff60007ffe0ff */
[----:B------:R3:W4:Y:S04]  /*7be0*/  @P0 LDS.128 R56, [R6] ;  /* 0x0000000006380984 */ /* 0x0007280000000c00 */
[----:B------:R3:W1:Y:S04]  /*7bf0*/  @P0 LDS.128 R52, [R5+0x10] ;  /* 0x0000100005340984 */ /* 0x0006680000000c00 */
[----:B------:R3:W1:Y:S04]  /*7c00*/  @P0 LDS.128 R48, [R4+0x20] ;  /* 0x0000200004300984 */ /* 0x0006680000000c00 */
[----:B------:R3:W1:Y:S02]  /*7c10*/  @P0 LDS.128 R44, [R2+0x30] ;  /* 0x00003000022c0984 */ /* 0x0006640000000c00 */
.L_x_122:
[----:B------:R-:W-:Y:S05]  /*7c20*/  BSYNC B1 ;  /* 0x0000000000017941 */ /* 0x000fea0003800000 */
.L_x_121:
[----:B-1----:R-:W-:Y:S05]  /*7c30*/  VIADD R0, R25, 0x10 ;  /* 0x0000001019007836 */ /* 0x002fea0000000000 */
[----:B------:R-:W-:Y:S04]  /*7c40*/  SHF.R.U32.HI R0, RZ, 0x15, R0 ;  /* 0x00000015ff007819 */ /* 0x000fe80000011600 */
[----:B------:R-:W-:Y:S11]  /*7c50*/  LOP3.LUT P0, RZ, R0, 0x3, R63, 0x48, !PT ;  /* 0x0000000300ff7812 */ /* 0x000ff6000780483f */
[----:B------:R-:W-:Y:S02]  /*7c60*/  @!UPT UIADD3 URZ, UPT, UPT, URZ, URZ, URZ ;  /* 0x000000fffffff290 */ /* 0x000fe4000fffe0ff */
[----:B------:R-:W-:Y:S05]  /*7c70*/  @!P0 BRA `(.L_x_126) ;  /* 0x0000000000408947 */ /* 0x000fea0003800000 */
[----:B------:R-:W1:Y:S01]  /*7c80*/  LDCU.64 UR8, c[0x4][0x70] ;  /* 0x01000e00ff0877ac */ /* 0x000e620008000a00 */
[----:B------:R-:W-:Y:S01]  /*7c90*/  MOV R3, 0x0 ;  /* 0x0000000000037802 */ /* 0x000fe20000000f00 */
[----:B------:R-:W-:Y:S02]  /*7ca0*/  HFMA2 R12, -RZ, RZ, 0, 5.9604644775390625e-08 ;  /* 0x00000001ff0c7431 */ /* 0x000fe400000001ff */
[----:B------:R-:W-:Y:S02]  /*7cb0*/  IMAD.MOV.U32 R8, RZ, RZ, 0x192 ;  /* 0x00000192ff087424 */ /* 0x000fe400078e00ff */
[----:B------:R-:W-:Y:S01]  /*7cc0*/  IMAD.MOV.U32 R13, RZ, RZ, RZ ;  /* 0x000000ffff0d7224 */ /* 0x000fe200078e00ff */
[----:B------:R-:W5:Y:S01]  /*7cd0*/  LDCU.64 UR6, c[0x4][0x78] ;  /* 0x01000f00ff0677ac */ /* 0x000f620008000a00 */
[----:B---3--:R-:W3:Y:S01]  /*7ce0*/  LDC.64 R2, c[0x4][R3] ;  /* 0x0100000003027b82 */ /* 0x008ee20000000a00 */
[----:B------:R-:W2:Y:S01]  /*7cf0*/  LDCU.64 UR4, c[0x4][0x10] ;  /* 0x01000200ff0477ac */ /* 0x000ea20008000a00 */
[----:B-1----:R-:W-:Y:S01]  /*7d00*/  MOV R5, UR9 ;  /* 0x0000000900057c02 */ /* 0x002fe20008000f00 */
[----:B------:R-:W-:Y:S01]  /*7d10*/  IMAD.U32 R4, RZ, RZ, UR8 ;  /* 0x00000008ff047e24 */ /* 0x000fe2000f8e00ff */
[----:B-----5:R-:W-:Y:S01]  /*7d20*/  MOV R7, UR7 ;  /* 0x0000000700077c02 */ /* 0x020fe20008000f00 */
[----:B------:R-:W-:Y:S01]  /*7d30*/  IMAD.U32 R6, RZ, RZ, UR6 ;  /* 0x00000006ff067e24 */ /* 0x000fe2000f8e00ff */
[----:B--2---:R-:W-:Y:S01]  /*7d40*/  MOV R11, UR5 ;  /* 0x00000005000b7c02 */ /* 0x004fe20008000f00 */
[----:B------:R-:W-:Y:S02]  /*7d50*/  IMAD.U32 R10, RZ, RZ, UR4 ;  /* 0x00000004ff0a7e24 */ /* 0x000fe4000f8e00ff */
[----:B------:R-:W-:Y:S07]  /*7d60*/  LEPC R20, `(.L_x_126) ;  /* 0x000000001014794e */ /* 0x000fee0000000000 */
[----:B---34-:R-:W-:Y:S05]  /*7d70*/  CALL.ABS.NOINC R2 ;  /* 0x0000000002007343 */ /* 0x018fea0003c00000 */
.L_x_126:
[----:B----4-:R-:W-:Y:S01]  /*7d80*/  LOP3.LUT R20, R56, 0xffffe000, RZ, 0xc0, !PT ;  /* 0xffffe00038147812 */ /* 0x010fe200078ec0ff */
[----:B------:R-:W-:Y:S05]  /*7d90*/  WARPSYNC.ALL ;  /* 0x0000000000007948 */ /* 0x000fea0003800000 */
[----:B------:R-:W-:Y:S01]  /*7da0*/  R2UR UR4, R25 ;  /* 0x00000000190472ca */ /* 0x000fe200000e0000 */
[----:B------:R-:W1:Y:S01]  /*7db0*/  S2R R90, SR_CgaCtaId ;  /* 0x00000000005a7919 */ /* 0x000e620000008800 */
[----:B------:R-:W-:Y:S01]  /*7dc0*/  LOP3.LUT R21, R57, 0xffffe000, RZ, 0xc0, !PT ;  /* 0xffffe00039157812 */ /* 0x000fe200078ec0ff */
[----:B------:R-:W-:Y:S01]  /*7dd0*/  IMAD.U32 R40, RZ, RZ, UR47 ;  /* 0x0000002fff287e24 */ /* 0x000fe2000f8e00ff */
[----:B------:R-:W-:Y:S01]  /*7de0*/  LOP3.LUT R41, R58, 0xffffe000, RZ, 0xc0, !PT ;  /* 0xffffe0003a297812 */ /* 0x000fe200078ec0ff */
[----:B------:R-:W-:Y:S01]  /*7df0*/  BSSY.RECONVERGENT B0, `(.L_x_127) ;  /* 0x0000061000007945 */ /* 0x000fe20003800200 */
[----:B------:R-:W-:Y:S02]  /*7e00*/  LOP3.LUT R26, R48, 0xffffe000, RZ, 0xc0, !PT ;  /* 0xffffe000301a7812 */ /* 0x000fe400078ec0ff */
[----:B------:R-:W-:Y:S02]  /*7e10*/  ISETP.NE.AND P6, PT, R84, RZ, PT ;  /* 0x000000ff5400720c */ /* 0x000fe40003fc5270 */
[----:B------:R-:W-:Y:S03]  /*7e20*/  ISETP.NE.AND P0, PT, R75, RZ, PT ;  /* 0x000000ff4b00720c */ /* 0x000fe60003f05270 */
[----:B---3--:R-:W3:Y:S08]  /*7e30*/  LDTM.x16 R4, tmem[UR4+0x10] ;  /* 0x00001004000479ee */ /* 0x008ef00008240000 */
[----:B------:R-:W-:Y:S02]  /*7e40*/  @P6 LEA R40, R40, UR44, 0x3 ;  /* 0x0000002c28286c11 */ /* 0x000fe4000f8e18ff */
[----:B------:R-:W-:Y:S03]  /*7e50*/  @P6 SHF.L.U32 R93, R70, 0x1f, RZ ;  /* 0x0000001f465d6819 */ /* 0x000fe600000006ff */
[----:B------:R-:W-:Y:S01]  /*7e60*/  @P6 VIADD R91, R40, 0xe0 ;  /* 0x000000e0285b6836 */ /* 0x000fe20000000000 */
[----:B------:R-:W-:Y:S04]  /*7e70*/  LEA R40, R88, UR44, 0x3 ;  /* 0x0000002c58287c11 */ /* 0x000fe8000f8e18ff */
[----:B-1----:R-:W-:Y:S01]  /*7e80*/  @P6 PRMT R91, R90, 0x654, R91 ;  /* 0x000006545a5b6816 */ /* 0x002fe2000000005b */
[C---:B---3--:R-:W-:Y:S01]  /*7e90*/  FMUL R0, R24.reuse, R4 ;  /* 0x0000000418007220 */ /* 0x048fe20000400000 */
[C---:B------:R-:W-:Y:S01]  /*7ea0*/  FMUL R2, R24.reuse, R5 ;  /* 0x0000000518027220 */ /* 0x040fe20000400000 */
[C---:B------:R-:W-:Y:S01]  /*7eb0*/  FMUL R3, R24.reuse, R10 ;  /* 0x0000000a18037220 */ /* 0x040fe20000400000 */
[----:B------:R-:W-:Y:S01]  /*7ec0*/  FMUL R4, R24, R11 ;  /* 0x0000000b18047220 */ /* 0x000fe20000400000 */
[C---:B------:R-:W-:Y:S01]  /*7ed0*/  FFMA R28, R27.reuse, R20, R0 ;  /* 0x000000141b1c7223 */ /* 0x040fe20000000000 */
[----:B------:R-:W-:Y:S01]  /*7ee0*/  LOP3.LUT R20, R52, 0xffffe000, RZ, 0xc0, !PT ;  /* 0xffffe00034147812 */ /* 0x000fe200078ec0ff */
[----:B------:R-:W-:Y:S01]  /*7ef0*/  FFMA R29, R27, R21, R2 ;  /* 0x000000151b1d7223 */ /* 0x000fe20000000002 */
[----:B------:R-:W-:Y:S01]  /*7f00*/  LOP3.LUT R21, R59, 0xffffe000, RZ, 0xc0, !PT ;  /* 0xffffe0003b157812 */ /* 0x000fe200078ec0ff */
[C---:B------:R-:W-:Y:S01]  /*7f10*/  FMUL R0, R24.reuse, R6 ;  /* 0x0000000618007220 */ /* 0x040fe20000400000 */
[----:B------:R-:W-:Y:S01]  /*7f20*/  F2FP.TF32.F32.PACK_B R28, R28 ;  /* 0x0000001cff1c723e */ /* 0x000fe200024050ff */
[C---:B------:R-:W-:Y:S01]  /*7f30*/  FMUL R2, R24.reuse, R7 ;  /* 0x0000000718027220 */ /* 0x040fe20000400000 */
[----:B------:R-:W-:Y:S01]  /*7f40*/  F2FP.TF32.F32.PACK_B R29, R29 ;  /* 0x0000001dff1d723e */ /* 0x000fe200024050ff */
[----:B------:R-:W-:Y:S01]  /*7f50*/  FFMA R30, R27, R41, R0 ;  /* 0x000000291b1e7223 */ /* 0x000fe20000000000 */
[----:B------:R-:W-:Y:S01]  /*7f60*/  LOP3.LUT R41, R55, 0xffffe000, RZ, 0xc0, !PT ;  /* 0xffffe00037297812 */ /* 0x000fe200078ec0ff */
[----:B------:R-:W-:Y:S01]  /*7f70*/  FFMA R31, R27, R21, R2 ;  /* 0x000000151b1f7223 */ /* 0x000fe20000000002 */
[----:B------:R-:W-:Y:S01]  /*7f80*/  LOP3.LUT R21, R53, 0xffffe000, RZ, 0xc0, !PT ;  /* 0xffffe00035157812 */ /* 0x000fe200078ec0ff */
[C---:B------:R-:W-:Y:S01]  /*7f90*/  FMUL R0, R24.reuse, R8 ;  /* 0x0000000818007220 */ /* 0x040fe20000400000 */
[----:B------:R-:W-:Y:S01]  /*7fa0*/  F2FP.TF32.F32.PACK_B R30, R30 ;  /* 0x0000001eff1e723e */ /* 0x000fe200024050ff */
[----:B------:R-:W-:Y:S01]  /*7fb0*/  FMUL R2, R24, R9 ;  /* 0x0000000918027220 */ /* 0x000fe20000400000 */
[----:B------:R-:W-:Y:S01]  /*7fc0*/  F2FP.TF32.F32.PACK_B R31, R31 ;  /* 0x0000001fff1f723e */ /* 0x000fe200024050ff */
[C---:B------:R-:W-:Y:S01]  /*7fd0*/  FFMA R32, R27.reuse, R20, R0 ;  /* 0x000000141b207223 */ /* 0x040fe20000000000 */
[----:B------:R-:W-:Y:S01]  /*7fe0*/  LOP3.LUT R20, R54, 0xffffe000, RZ, 0xc0, !PT ;  /* 0xffffe00036147812 */ /* 0x000fe200078ec0ff */
[----:B------:R-:W-:Y:S01]  /*7ff0*/  FFMA R33, R27, R21, R2 ;  /* 0x000000151b217223 */ /* 0x000fe20000000002 */
[C---:B------:R-:W-:Y:S01]  /*8000*/  FMUL R5, R24.reuse, R12 ;  /* 0x0000000c18057220 */ /* 0x040fe20000400000 */
[----:B------:R1:W-:Y:S01]  /*8010*/  STS.128 [R73+0x2000], R28 ;  /* 0x0020001c49007388 */ /* 0x0003e20000000c00 */
[----:B------:R-:W-:Y:S01]  /*8020*/  LOP3.LUT R21, R49, 0xffffe000, RZ, 0xc0, !PT ;  /* 0xffffe00031157812 */ /* 0x000fe200078ec0ff */
[C---:B------:R-:W-:Y:S01]  /*8030*/  FFMA R34, R27.reuse, R20, R3 ;  /* 0x000000141b227223 */ /* 0x040fe20000000003 */
[----:B------:R-:W-:Y:S01]  /*8040*/  FFMA R35, R27, R41, R4 ;  /* 0x000000291b237223 */ /* 0x000fe20000000004 */
        /* <DEDUP_REMOVED lines=22> */
[----:B------:R-:W-:Y:S02]  /*81b0*/  F2FP.TF32.F32.PACK_B R36, R36 ;  /* 0x00000024ff24723e */ /* 0x000fe400024050ff */
[----:B------:R-:W-:Y:S02]  /*81c0*/  F2FP.TF32.F32.PACK_B R37, R37 ;  /* 0x00000025ff25723e */ /* 0x000fe400024050ff */
[----:B------:R-:W-:Y:S01]  /*81d0*/  F2FP.TF32.F32.PACK_B R38, R38 ;  /* 0x00000026ff26723e */ /* 0x000fe200024050ff */
[C---:B-1----:R-:W-:Y:S01]  /*81e0*/  FFMA R28, R27.reuse, R20, R9 ;  /* 0x000000141b1c7223 */ /* 0x042fe20000000009 */
[----:B------:R-:W-:Y:S01]  /*81f0*/  F2FP.TF32.F32.PACK_B R39, R39 ;  /* 0x00000027ff27723e */ /* 0x000fe200024050ff */
[C---:B------:R-:W-:Y:S01]  /*8200*/  FFMA R29, R27.reuse, R21, R10 ;  /* 0x000000151b1d7223 */ /* 0x040fe2000000000a */
[C---:B------:R-:W-:Y:S01]  /*8210*/  FFMA R30, R27.reuse, R26, R11 ;  /* 0x0000001a1b1e7223 */ /* 0x040fe2000000000b */
[----:B------:R-:W-:Y:S01]  /*8220*/  FFMA R31, R27, R41, R12 ;  /* 0x000000291b1f7223 */ /* 0x000fe2000000000c */
[----:B------:R-:W-:Y:S01]  /*8230*/  F2FP.TF32.F32.PACK_B R28, R28 ;  /* 0x0000001cff1c723e */ /* 0x000fe200024050ff */
[----:B------:R3:W-:Y:S01]  /*8240*/  STS.128 [R71+0x2020], R36 ;  /* 0x0020202447007388 */ /* 0x0007e20000000c00 */
[----:B------:R-:W-:Y:S02]  /*8250*/  F2FP.TF32.F32.PACK_B R29, R29 ;  /* 0x0000001dff1d723e */ /* 0x000fe400024050ff */
        /* <DEDUP_REMOVED lines=8> */
[----:B-1----:R-:W1:Y:S02]  /*82e0*/  FENCE.VIEW.ASYNC.S ;  /* 0x00000000000073c6 */ /* 0x002e640000000000 */
[----:B-1----:R-:W-:Y:S06]  /*82f0*/  BAR.SYNC.DEFER_BLOCKING 0x1, 0x80 ;  /* 0x0042000000007b1d */ /* 0x002fec0000010000 */
[----:B------:R-:W-:Y:S05]  /*8300*/  @P0 BRA `(.L_x_128) ;  /* 0x00000000003c0947 */ /* 0x000fea0003800000 */
[----:B------:R-:W-:Y:S01]  /*8310*/  R2UR UR10, R82 ;  /* 0x00000000520a72ca */ /* 0x000fe200000e0000 */
[----:B------:R-:W-:Y:S01]  /*8320*/  UIADD3 UR4, UP0, UPT, UR62, 0x680, URZ ;  /* 0x000006803e047890 */ /* 0x000fe2000ff1e0ff */
[----:B------:R-:W-:Y:S01]  /*8330*/  R2UR UR11, R80 ;  /* 0x00000000500b72ca */ /* 0x000fe200000e0000 */
[----:B------:R-:W-:Y:S01]  /*8340*/  UIADD3 UR8, UPT, UPT, UR44, 0x2200, URZ ;  /* 0x000022002c087890 */ /* 0x000fe2000fffe0ff */
[----:B------:R-:W-:Y:S01]  /*8350*/  R2UR UR12, R81 ;  /* 0x00000000510c72ca */ /* 0x000fe200000e0000 */
[----:B------:R-:W-:Y:S02]  /*8360*/  UIADD3 UR9, UPT, UPT, UR46, 0x10, URZ ;  /* 0x000000102e097890 */ /* 0x000fe4000fffe0ff */
[----:B------:R-:W-:Y:S02]  /*8370*/  UIADD3.X UR5, UPT, UPT, URZ, UR63, URZ, UP0, !UPT ;  /* 0x0000003fff057290 */ /* 0x000fe400087fe4ff */
[----:B------:R-:W-:Y:S02]  /*8380*/  UIADD3 UR6, UPT, UPT, UR44, 0x3200, URZ ;  /* 0x000032002c067890 */ /* 0x000fe4000fffe0ff */
[----:B------:R-:W-:Y:S06]  /*8390*/  UIADD3 UR7, UPT, UPT, UR46, 0x50, URZ ;  /* 0x000000502e077890 */ /* 0x000fec000fffe0ff */
[----:B------:R1:W-:Y:S02]  /*83a0*/  UTMASTG.4D.IM2COL [UR8], [UR4] ;  /* 0x00000008040073b5 */ /* 0x0003e40008058000 */
[----:B-1----:R-:W-:Y:S01]  /*83b0*/  UMOV UR8, UR6 ;  /* 0x0000000600087c82 */ /* 0x002fe20008000000 */
[----:B------:R-:W-:Y:S02]  /*83c0*/  UMOV UR9, UR7 ;  /* 0x0000000700097c82 */ /* 0x000fe40008000000 */
[----:B------:R1:W-:Y:S01]  /*83d0*/  UTMASTG.4D.IM2COL [UR8], [UR4] ;  /* 0x00000008040073b5 */ /* 0x0003e20008058000 */
[----:B------:R0:W-:Y:S01]  /*83e0*/  UTMACMDFLUSH ;  /* 0x00000000000079b7 */ /* 0x0001e20000000000 */
[----:B-1----:R-:W-:Y:S04]  /*83f0*/  DEPBAR.LE SB0, 0x1 ;  /* 0x000080400000791a */ /* 0x002fe80000000000 */
.L_x_128:
[----:B------:R-:W-:Y:S05]  /*8400*/  BSYNC.RECONVERGENT B0 ;  /* 0x0000000000007941 */ /* 0x000fea0003800200 */
.L_x_127:
[----:B------:R-:W-:Y:S01]  /*8410*/  BAR.SYNC.DEFER_BLOCKING 0x1, 0x80 ;  /* 0x0042000000007b1d */ /* 0x000fe20000010000 */
[----:B------:R-:W-:Y:S04]  /*8420*/  UIADD3 UR4, UPT, UPT, UR47, 0x1, URZ ;  /* 0x000000012f047890 */ /* 0x000fe8000fffe0ff */
[----:B------:R-:W-:Y:S04]  /*8430*/  UISETP.NE.AND UP0, UPT, UR4, 0x4, UPT ;  /* 0x000000040400788c */ /* 0x000fe8000bf05270 */
[----:B------:R-:W-:Y:S01]  /*8440*/  USEL UR45, UR4, URZ, UP0 ;  /* 0x000000ff042d7287 */ /* 0x000fe20008000000 */
[----:B------:R1:W-:Y:S01]  /*8450*/  @P6 SYNCS.ARRIVE.TRANS64.RED.A1T0 RZ, [R91+URZ], RZ ;  /* 0x000000ff5bff69a7 */ /* 0x0003e200081004ff */
[----:B------:R-:W-:Y:S01]  /*8460*/  BSSY B1, `(.L_x_129) ;  /* 0x0000017000017945 */ /* 0x000fe20003800000 */
[----:B------:R-:W4:Y:S02]  /*8470*/  @P6 SYNCS.PHASECHK.TRANS64.TRYWAIT P0, [R40+URZ+0xc0], R93 ;  /* 0x0000c05d280065a7 */ /* 0x000f2400080011ff */
[----:B----4-:R-:W-:Y:S01]  /*8480*/  @P6 SEL R87, RZ, 0x1, !P0 ;  /* 0x00000001ff576807 */ /* 0x010fe20004000000 */
[----:B-1----:R-:W-:Y:S06]  /*8490*/  @!P6 BRA `(.L_x_130) ;  /* 0x00000000004ce947 */ /* 0x002fec0003800000 */
        /* <DEDUP_REMOVED lines=9> */
[----:B------:R-:W-:Y:S04]  /*8530*/  SHF.L.U32 R5, R70, 0x1f, RZ ;  /* 0x0000001f46057819 */ /* 0x000fe800000006ff */
[----:B------:R-:W1:Y:S02]  /*8540*/  SYNCS.PHASECHK.TRANS64.TRYWAIT P0, [R40+URZ+0xc0], R5 ;  /* 0x0000c005280075a7 */ /* 0x000e6400080011ff */
[----:B-1----:R-:W-:Y:S05]  /*8550*/  @!P0 BRA `(.L_x_133) ;  /* 0x0000002000c08947 */ /* 0x002fea0003800000 */
.L_x_132:
[----:B------:R-:W-:Y:S05]  /*8560*/  BSYNC B0 ;  /* 0x0000000000007941 */ /* 0x000fea0003800000 */
.L_x_131:
[----:B------:R-:W-:Y:S02]  /*8570*/  ISETP.NE.AND P0, PT, R89, RZ, PT ;  /* 0x000000ff5900720c */ /* 0x000fe40003f05270 */
[----:B------:R-:W-:Y:S11]  /*8580*/  IADD3 R88, PT, PT, R88, 0x1, RZ ;  /* 0x0000000158587810 */ /* 0x000ff60007ffe0ff */
[----:B------:R4:W1:Y:S04]  /*8590*/  @P0 LDS.128 R56, [R4] ;  /* 0x0000000004380984 */ /* 0x0008680000000c00 */
[----:B------:R4:W1:Y:S04]  /*85a0*/  @P0 LDS.128 R52, [R3+0x10] ;  /* 0x0000100003340984 */ /* 0x0008680000000c00 */
[----:B------:R4:W1:Y:S04]  /*85b0*/  @P0 LDS.128 R48, [R2+0x20] ;  /* 0x0000200002300984 */ /* 0x0008680000000c00 */
[----:B------:R4:W1:Y:S02]  /*85c0*/  @P0 LDS.128 R44, [R0+0x30] ;  /* 0x00003000002c0984 */ /* 0x0008640000000c00 */
.L_x_130:
[----:B------:R-:W-:Y:S05]  /*85d0*/  BSYNC B1 ;  /* 0x0000000000017941 */ /* 0x000fea0003800000 */
.L_x_129:
[----:B----4-:R-:W-:Y:S05]  /*85e0*/  VIADD R0, R25, 0x20 ;  /* 0x0000002019007836 */ /* 0x010fea0000000000 */
        /* <DEDUP_REMOVED lines=9> */
[----:B------:R-:W4:Y:S01]  /*8680*/  LDCU.64 UR6, c[0x4][0x78] ;  /* 0x01000f00ff0677ac */ /* 0x000f220008000a00 */
[----:B------:R-:W2:Y:S01]  /*8690*/  LDC.64 R2, c[0x4][R3] ;  /* 0x0100000003027b82 */ /* 0x000ea20000000a00 */
[----:B------:R-:W5:Y:S01]  /*86a0*/  LDCU.64 UR4, c[0x4][0x10] ;  /* 0x01000200ff0477ac */ /* 0x000f620008000a00 */
[----:B-1----:R-:W-:Y:S01]  /*86b0*/  MOV R5, UR9 ;  /* 0x0000000900057c02 */ /* 0x002fe20008000f00 */
[----:B------:R-:W-:Y:S01]  /*86c0*/  IMAD.U32 R4, RZ, RZ, UR8 ;  /* 0x00000008ff047e24 */ /* 0x000fe2000f8e00ff */
[----:B----4-:R-:W-:Y:S01]  /*86d0*/  MOV R7, UR7 ;  /* 0x0000000700077c02 */ /* 0x010fe20008000f00 */
[----:B------:R-:W-:Y:S01]  /*86e0*/  IMAD.U32 R6, RZ, RZ, UR6 ;  /* 0x00000006ff067e24 */ /* 0x000fe2000f8e00ff */
[----:B-----5:R-:W-:Y:S01]  /*86f0*/  MOV R11, UR5 ;  /* 0x00000005000b7c02 */ /* 0x020fe20008000f00 */
[----:B------:R-:W-:Y:S02]  /*8700*/  IMAD.U32 R10, RZ, RZ, UR4 ;  /* 0x00000004ff0a7e24 */ /* 0x000fe4000f8e00ff */
[----:B------:R-:W-:Y:S07]  /*8710*/  LEPC R20, `(.L_x_134) ;  /* 0x000000001014794e */ /* 0x000fee0000000000 */
[----:B--23--:R-:W-:Y:S05]  /*8720*/  CALL.ABS.NOINC R2 ;  /* 0x0000000002007343 */ /* 0x00cfea0003c00000 */
.L_x_134:
[----:B-1----:R-:W-:Y:S01]  /*8730*/  LOP3.LUT R20, R56, 0xffffe000, RZ, 0xc0, !PT ;  /* 0xffffe00038147812 */ /* 0x002fe200078ec0ff */
[----:B------:R-:W-:Y:S05]  /*8740*/  WARPSYNC.ALL ;  /* 0x0000000000007948 */ /* 0x000fea0003800000 */
[----:B------:R-:W-:Y:S01]  /*8750*/  R2UR UR4, R25 ;  /* 0x00000000190472ca */ /* 0x000fe200000e0000 */
[----:B------:R-:W-:Y:S01]  /*8760*/  IMAD.U32 R91, RZ, RZ, UR45 ;  /* 0x0000002dff5b7e24 */ /* 0x000fe2000f8e00ff */
[----:B------:R-:W-:Y:S01]  /*8770*/  LOP3.LUT R21, R57, 0xffffe000, RZ, 0xc0, !PT ;  /* 0xffffe00039157812 */ /* 0x000fe200078ec0ff */
[----:B------:R-:W-:Y:S01]  /*8780*/  BSSY.RECONVERGENT B0, `(.L_x_135) ;  /* 0x0000062000007945 */ /* 0x000fe20003800200 */
[----:B------:R-:W-:Y:S02]  /*8790*/  LOP3.LUT R41, R58, 0xffffe000, RZ, 0xc0, !PT ;  /* 0xffffe0003a297812 */ /* 0x000fe400078ec0ff */
[----:B------:R-:W-:Y:S02]  /*87a0*/  LOP3.LUT R26, R54, 0xffffe000, RZ, 0xc0, !PT ;  /* 0xffffe000361a7812 */ /* 0x000fe400078ec0ff */
[----:B------:R-:W-:Y:S02]  /*87b0*/  LOP3.LUT R40, R50, 0xffffe000, RZ, 0xc0, !PT ;  /* 0xffffe00032287812 */ /* 0x000fe400078ec0ff */
[----:B------:R-:W-:Y:S02]  /*87c0*/  ISETP.NE.AND P6, PT, R84, RZ, PT ;  /* 0x000000ff5400720c */ /* 0x000fe40003fc5270 */
[----:B------:R-:W-:Y:S01]  /*87d0*/  ISETP.NE.AND P0, PT, R75, RZ, PT ;  /* 0x000000ff4b00720c */ /* 0x000fe20003f05270 */
[----:B------:R-:W1:Y:S01]  /*87e0*/  LDTM.x16 R4, tmem[UR4+0x20] ;  /* 0x00002004000479ee */ /* 0x000e620008240000 */
[----:B------:R-:W-:Y:S09]  /*87f0*/  LEA R92, R88, UR44, 0x3 ;  /* 0x0000002c585c7c11 */ /* 0x000ff2000f8e18ff */
[----:B------:R-:W-:Y:S02]  /*8800*/  @P6 LEA R91, R91, UR44, 0x3 ;  /* 0x0000002c5b5b6c11 */ /* 0x000fe4000f8e18ff */
[----:B------:R-:W-:Y:S03]  /*8810*/  @P6 SHF.L.U32 R93, R70, 0x1f, RZ ;  /* 0x0000001f465d6819 */ /* 0x000fe600000006ff */
[----:B------:R-:W-:Y:S05]  /*8820*/  @P6 VIADD R91, R91, 0xe0 ;  /* 0x000000e05b5b6836 */ /* 0x000fea0000000000 */
[----:B------:R-:W-:Y:S01]  /*8830*/  @P6 PRMT R91, R90, 0x654, R91 ;  /* 0x000006545a5b6816 */ /* 0x000fe2000000005b */
[C---:B-1----:R-:W-:Y:S01]  /*8840*/  FMUL R0, R24.reuse, R4 ;  /* 0x0000000418007220 */ /* 0x042fe20000400000 */
[C---:B------:R-:W-:Y:S01]  /*8850*/  FMUL R2, R24.reuse, R5 ;  /* 0x0000000518027220 */ /* 0x040fe20000400000 */
[C---:B------:R-:W-:Y:S01]  /*8860*/  FMUL R3, R24.reuse, R10 ;  /* 0x0000000a18037220 */ /* 0x040fe20000400000 */
[----:B------:R-:W-:Y:S01]  /*8870*/  FMUL R4, R24, R11 ;  /* 0x0000000b18047220 */ /* 0x000fe20000400000 */
[C---:B---3--:R-:W-:Y:S01]  /*8880*/  FFMA R28, R27.reuse, R20, R0 ;  /* 0x000000141b1c7223 */ /* 0x048fe20000000000 */
        /* <DEDUP_REMOVED lines=9> */
[C---:B------:R-:W-:Y:S01]  /*8920*/  FFMA R31, R27.reuse, R21, R2 ;  /* 0x000000151b1f7223 */ /* 0x040fe20000000002 */
[C---:B------:R-:W-:Y:S01]  /*8930*/  FMUL R0, R24.reuse, R8 ;  /* 0x0000000818007220 */ /* 0x040fe20000400000 */
[C---:B------:R-:W-:Y:S01]  /*8940*/  FMUL R2, R24.reuse, R9 ;  /* 0x0000000918027220 */ /* 0x040fe20000400000 */
[----:B------:R-:W-:Y:S01]  /*8950*/  F2FP.TF32.F32.PACK_B R30, R30 ;  /* 0x0000001eff1e723e */ /* 0x000fe200024050ff */
[----:B------:R-:W-:Y:S01]  /*8960*/  FMUL R5, R24, R12 ;  /* 0x0000000c18057220 */ /* 0x000fe20000400000 */
[----:B------:R-:W-:Y:S01]  /*8970*/  F2FP.TF32.F32.PACK_B R31, R31 ;  /* 0x0000001fff1f723e */ /* 0x000fe200024050ff */
[C---:B------:R-:W-:Y:S01]  /*8980*/  FFMA R32, R27.reuse, R20, R0 ;  /* 0x000000141b207223 */ /* 0x040fe20000000000 */
[C---:B------:R-:W-:Y:S01]  /*8990*/  FFMA R33, R27.reuse, R41, R2 ;  /* 0x000000291b217223 */ /* 0x040fe20000000002 */
[----:B------:R-:W-:Y:S01]  /*89a0*/  FFMA R34, R27, R26, R3 ;  /* 0x0000001a1b227223 */ /* 0x000fe20000000003 */
[----:B------:R-:W-:Y:S01]  /*89b0*/  LOP3.LUT R20, R55, 0xffffe000, RZ, 0xc0, !PT ;  /* 0xffffe00037147812 */ /* 0x000fe200078ec0ff */
[----:B------:R1:W-:Y:S01]  /*89c0*/  STS.128 [R73+0x4000], R28 ;  /* 0x0040001c49007388 */ /* 0x0003e20000000c00 */
[----:B------:R-:W-:Y:S01]  /*89d0*/  LOP3.LUT R26, R48, 0xffffe000, RZ, 0xc0, !PT ;  /* 0xffffe000301a7812 */ /* 0x000fe200078ec0ff */
[C---:B------:R-:W-:Y:S01]  /*89e0*/  FMUL R6, R24.reuse, R13 ;  /* 0x0000000d18067220 */ /* 0x040fe20000400000 */
[----:B------:R-:W-:Y:S01]  /*89f0*/  LOP3.LUT R21, R49, 0xffffe000, RZ, 0xc0, !PT ;  /* 0xffffe00031157812 */ /* 0x000fe200078ec0ff */
[----:B------:R-:W-:Y:S01]  /*8a00*/  FFMA R35, R27, R20, R4 ;  /* 0x000000141b237223 */ /* 0x000fe20000000004 */
        /* <DEDUP_REMOVED lines=22> */
[----:B------:R-:W-:Y:S02]  /*8b70*/  F2FP.TF32.F32.PACK_B R38, R38 ;  /* 0x00000026ff26723e */ /* 0x000fe400024050ff */
[----:B------:R-:W-:Y:S01]  /*8b80*/  F2FP.TF32.F32.PACK_B R39, R39 ;  /* 0x00000027ff27723e */ /* 0x000fe200024050ff */
[C---:B-1----:R-:W-:Y:S01]  /*8b90*/  FFMA R28, R27.reuse, R20, R9 ;  /* 0x000000141b1c7223 */ /* 0x042fe20000000009 */
[C---:B------:R-:W-:Y:S01]  /*8ba0*/  FFMA R29, R27.reuse, R21, R10 ;  /* 0x000000151b1d7223 */ /* 0x040fe2000000000a */
[C---:B------:R-:W-:Y:S01]  /*8bb0*/  FFMA R30, R27.reuse, R26, R11 ;  /* 0x0000001a1b1e7223 */ /* 0x040fe2000000000b */
[----:B------:R-:W-:Y:S01]  /*8bc0*/  FFMA R31, R27, R41, R12 ;  /* 0x000000291b1f7223 */ /* 0x000fe2000000000c */
[----:B------:R3:W-:Y:S01]  /*8bd0*/  STS.128 [R71+0x4020], R36 ;  /* 0x0040202447007388 */ /* 0x0007e20000000c00 */
[----:B------:R-:W-:Y:S02]  /*8be0*/  F2FP.TF32.F32.PACK_B R28, R28 ;  /* 0x0000001cff1c723e */ /* 0x000fe400024050ff */
        /* <DEDUP_REMOVED lines=27> */
.L_x_136:
[----:B------:R-:W-:Y:S05]  /*8da0*/  BSYNC.RECONVERGENT B0 ;  /* 0x0000000000007941 */ /* 0x000fea0003800200 */
.L_x_135:
        /* <DEDUP_REMOVED lines=21> */
.L_x_140:
[----:B------:R-:W-:Y:S05]  /*8f00*/  BSYNC B0 ;  /* 0x0000000000007941 */ /* 0x000fea0003800000 */
.L_x_139:
[----:B------:R-:W-:Y:S11]  /*8f10*/  ISETP.NE.AND P0, PT, R89, RZ, PT ;  /* 0x000000ff5900720c */ /* 0x000ff60003f05270 */
[----:B------:R-:W-:Y:S02]  /*8f20*/  @!UPT UIADD3 URZ, UPT, UPT, URZ, URZ, URZ ;  /* 0x000000fffffff290 */ /* 0x000fe4000fffe0ff */
[----:B------:R4:W1:Y:S04]  /*8f30*/  @P0 LDS.128 R56, [R3] ;  /* 0x0000000003380984 */ /* 0x0008680000000c00 */
[----:B------:R4:W1:Y:S04]  /*8f40*/  @P0 LDS.128 R52, [R2+0x10] ;  /* 0x0000100002340984 */ /* 0x0008680000000c00 */
[----:B------:R4:W1:Y:S04]  /*8f50*/  @P0 LDS.128 R48, [R0+0x20] ;  /* 0x0000200000300984 */ /* 0x0008680000000c00 */
[----:B------:R4:W1:Y:S02]  /*8f60*/  @P0 LDS.128 R44, [R88+0x30] ;  /* 0x00003000582c0984 */ /* 0x0008640000000c00 */
.L_x_138:
[----:B------:R-:W-:Y:S05]  /*8f70*/  BSYNC B1 ;  /* 0x0000000000017941 */ /* 0x000fea0003800000 */
.L_x_137:
        /* <DEDUP_REMOVED lines=21> */
.L_x_142:
[----:B------:R-:W-:Y:S01]  /*90d0*/  ISETP.NE.AND P0, PT, R75, RZ, PT ;  /* 0x000000ff4b00720c */ /* 0x000fe20003f05270 */
[----:B------:R-:W-:Y:S05]  /*90e0*/  WARPSYNC.ALL ;  /* 0x0000000000007948 */ /* 0x000fea0003800000 */
[----:B------:R-:W-:Y:S01]  /*90f0*/  R2UR UR4, R25 ;  /* 0x00000000190472ca */ /* 0x000fe200000e0000 */
[----:B------:R-:W-:Y:S01]  /*9100*/  VIADD R86, R86, 0x130 ;  /* 0x0000013056567836 */ /* 0x000fe20000000000 */
[----:B-1----:R-:W-:Y:S01]  /*9110*/  LOP3.LUT R0, R56, 0xffffe000, RZ, 0xc0, !PT ;  /* 0xffffe00038007812 */ /* 0x002fe200078ec0ff */
[----:B------:R-:W-:Y:S01]  /*9120*/  BSSY.RECONVERGENT B0, `(.L_x_143) ;  /* 0x000005f000007945 */ /* 0x000fe20003800200 */
[----:B------:R-:W-:Y:S02]  /*9130*/  LOP3.LUT R2, R57, 0xffffe000, RZ, 0xc0, !PT ;  /* 0xffffe00039027812 */ /* 0x000fe400078ec0ff */
[----:B------:R-:W-:Y:S02]  /*9140*/  LOP3.LUT R3, R58, 0xffffe000, RZ, 0xc0, !PT ;  /* 0xffffe0003a037812 */ /* 0x000fe400078ec0ff */
[----:B------:R-:W-:Y:S02]  /*9150*/  LOP3.LUT R20, R59, 0xffffe000, RZ, 0xc0, !PT ;  /* 0xffffe0003b147812 */ /* 0x000fe400078ec0ff */
[----:B------:R-:W-:Y:S02]  /*9160*/  LOP3.LUT R21, R52, 0xffffe000, RZ, 0xc0, !PT ;  /* 0xffffe00034157812 */ /* 0x000fe400078ec0ff */
[----:B------:R-:W-:Y:S01]  /*9170*/  LOP3.LUT R26, R53, 0xffffe000, RZ, 0xc0, !PT ;  /* 0xffffe000351a7812 */ /* 0x000fe200078ec0ff */
[----:B------:R-:W1:Y:S01]  /*9180*/  LDTM.x16 R4, tmem[UR4+0x30] ;  /* 0x00003004000479ee */ /* 0x000e620008240000 */
[----:B---3--:R-:W-:Y:S01]  /*9190*/  LOP3.LUT R29, R54, 0xffffe000, RZ, 0xc0, !PT ;  /* 0xffffe000361d7812 */ /* 0x008fe200078ec0ff */
[----:B------:R-:W-:Y:S01]  /*91a0*/  NOP ;  /* 0x0000000000007918 */ /* 0x000fe20000000000 */
[----:B------:R-:W-:Y:S02]  /*91b0*/  LOP3.LUT R28, R55, 0xffffe000, RZ, 0xc0, !PT ;  /* 0xffffe000371c7812 */ /* 0x000fe400078ec0ff */
[----:B------:R-:W-:Y:S02]  /*91c0*/  LOP3.LUT R86, R86, 0xfefffff8, RZ, 0xc0, !PT ;  /* 0xfefffff856567812 */ /* 0x000fe400078ec0ff */
[----:B------:R-:W-:Y:S02]  /*91d0*/  LOP3.LUT R31, R48, 0xffffe000, RZ, 0xc0, !PT ;  /* 0xffffe000301f7812 */ /* 0x000fe400078ec0ff */
[----:B------:R-:W-:Y:S01]  /*91e0*/  LOP3.LUT R30, R49, 0xffffe000, RZ, 0xc0, !PT ;  /* 0xffffe000311e7812 */ /* 0x000fe200078ec0ff */
[----:B-1----:R1:W-:Y:S01]  /*91f0*/  SYNCS.ARRIVE.TRANS64.RED.A1T0 RZ, [R86+URZ], RZ ;  /* 0x000000ff56ff79a7 */ /* 0x0023e200081004ff */
[----:B------:R-:W-:Y:S02]  /*9200*/  LOP3.LUT R33, R50, 0xffffe000, RZ, 0xc0, !PT ;  /* 0xffffe00032217812 */ /* 0x000fe400078ec0ff */
[----:B------:R-:W-:Y:S02]  /*9210*/  LOP3.LUT R32, R51, 0xffffe000, RZ, 0xc0, !PT ;  /* 0xffffe00033207812 */ /* 0x000fe400078ec0ff */
[----:B------:R-:W-:Y:S02]  /*9220*/  LOP3.LUT R35, R44, 0xffffe000, RZ, 0xc0, !PT ;  /* 0xffffe0002c237812 */ /* 0x000fe400078ec0ff */
[----:B------:R-:W-:Y:S02]  /*9230*/  LOP3.LUT R34, R45, 0xffffe000, RZ, 0xc0, !PT ;  /* 0xffffe0002d227812 */ /* 0x000fe400078ec0ff */
[----:B------:R-:W-:Y:S02]  /*9240*/  LOP3.LUT R37, R46, 0xffffe000, RZ, 0xc0, !PT ;  /* 0xffffe0002e257812 */ /* 0x000fe400078ec0ff */
[----:B------:R-:W-:Y:S01]  /*9250*/  LOP3.LUT R36, R47, 0xffffe000, RZ, 0xc0, !PT ;  /* 0xffffe0002f247812 */ /* 0x000fe200078ec0ff */
[C---:B------:R-:W-:Y:S01]  /*9260*/  FMUL R4, R24.reuse, R4 ;  /* 0x0000000418047220 */ /* 0x040fe20000400000 */
[C---:B------:R-:W-:Y:S01]  /*9270*/  FMUL R5, R24.reuse, R5 ;  /* 0x0000000518057220 */ /* 0x040fe20000400000 */
[C---:B------:R-:W-:Y:S01]  /*9280*/  FMUL R6, R24.reuse, R6 ;  /* 0x0000000618067220 */ /* 0x040fe20000400000 */
[C---:B------:R-:W-:Y:S01]  /*9290*/  FMUL R7, R24.reuse, R7 ;  /* 0x0000000718077220 */ /* 0x040fe20000400000 */
[C---:B------:R-:W-:Y:S01]  /*92a0*/  FFMA R4, R27.reuse, R0, R4 ;  /* 0x000000001b047223 */ /* 0x040fe20000000004 */
[C---:B------:R-:W-:Y:S01]  /*92b0*/  FFMA R5, R27.reuse, R2, R5 ;  /* 0x000000021b057223 */ /* 0x040fe20000000005 */
[C---:B------:R-:W-:Y:S01]  /*92c0*/  FFMA R6, R27.reuse, R3, R6 ;  /* 0x000000031b067223 */ /* 0x040fe20000000006 */
[C---:B------:R-:W-:Y:S01]  /*92d0*/  FFMA R7, R27.reuse, R20, R7 ;  /* 0x000000141b077223 */ /* 0x040fe20000000007 */
[C---:B------:R-:W-:Y:S01]  /*92e0*/  FMUL R8, R24.reuse, R8 ;  /* 0x0000000818087220 */ /* 0x040fe20000400000 */
[C---:B------:R-:W-:Y:S01]  /*92f0*/  FMUL R9, R24.reuse, R9 ;  /* 0x0000000918097220 */ /* 0x040fe20000400000 */
[C---:B------:R-:W-:Y:S01]  /*9300*/  FMUL R10, R24.reuse, R10 ;  /* 0x0000000a180a7220 */ /* 0x040fe20000400000 */
[C---:B------:R-:W-:Y:S01]  /*9310*/  FMUL R11, R24.reuse, R11 ;  /* 0x0000000b180b7220 */ /* 0x040fe20000400000 */
[----:B------:R-:W-:Y:S01]  /*9320*/  F2FP.TF32.F32.PACK_B R4, R4 ;  /* 0x00000004ff04723e */ /* 0x000fe200024050ff */
[C---:B------:R-:W-:Y:S01]  /*9330*/  FFMA R8, R27.reuse, R21, R8 ;  /* 0x000000151b087223 */ /* 0x040fe20000000008 */
[----:B------:R-:W-:Y:S01]  /*9340*/  F2FP.TF32.F32.PACK_B R5, R5 ;  /* 0x00000005ff05723e */ /* 0x000fe200024050ff */
[C---:B------:R-:W-:Y:S01]  /*9350*/  FFMA R9, R27.reuse, R26, R9 ;  /* 0x0000001a1b097223 */ /* 0x040fe20000000009 */
[----:B------:R-:W-:Y:S01]  /*9360*/  F2FP.TF32.F32.PACK_B R6, R6 ;  /* 0x00000006ff06723e */ /* 0x000fe200024050ff */
[C---:B------:R-:W-:Y:S01]  /*9370*/  FFMA R10, R27.reuse, R29, R10 ;  /* 0x0000001d1b0a7223 */ /* 0x040fe2000000000a */
[----:B------:R-:W-:Y:S01]  /*9380*/  F2FP.TF32.F32.PACK_B R7, R7 ;  /* 0x00000007ff07723e */ /* 0x000fe200024050ff */
[C---:B------:R-:W-:Y:S01]  /*9390*/  FFMA R11, R27.reuse, R28, R11 ;  /* 0x0000001c1b0b7223 */ /* 0x040fe2000000000b */
[C---:B------:R-:W-:Y:S01]  /*93a0*/  FMUL R12, R24.reuse, R12 ;  /* 0x0000000c180c7220 */ /* 0x040fe20000400000 */
[----:B------:R-:W-:Y:S01]  /*93b0*/  F2FP.TF32.F32.PACK_B R8, R8 ;  /* 0x00000008ff08723e */ /* 0x000fe200024050ff */
[C---:B------:R-:W-:Y:S01]  /*93c0*/  FMUL R13, R24.reuse, R13 ;  /* 0x0000000d180d7220 */ /* 0x040fe20000400000 */
[----:B------:R1:W-:Y:S01]  /*93d0*/  STS.128 [R73+0x6000], R4 ;  /* 0x0060000449007388 */ /* 0x0003e20000000c00 */
        /* <DEDUP_REMOVED lines=8> */
[C---:B------:R-:W-:Y:S01]  /*9460*/  FFMA R15, R27.reuse, R32, R15 ;  /* 0x000000201b0f7223 */ /* 0x040fe2000000000f */
[C---:B------:R-:W-:Y:S01]  /*9470*/  FMUL R16, R24.reuse, R16 ;  /* 0x0000001018107220 */ /* 0x040fe20000400000 */
[----:B------:R-:W-:Y:S01]  /*9480*/  F2FP.TF32.F32.PACK_B R12, R12 ;  /* 0x0000000cff0c723e */ /* 0x000fe200024050ff */
[----:B------:R1:W-:Y:S01]  /*9490*/  STS.128 [R72+0x6010], R8 ;  /* 0x0060100848007388 */ /* 0x0003e20000000c00 */
[C---:B------:R-:W-:Y:S01]  /*94a0*/  FMUL R17, R24.reuse, R17 ;  /* 0x0000001118117220 */ /* 0x040fe20000400000 */
[C---:B------:R-:W-:Y:S01]  /*94b0*/  FMUL R18, R24.reuse, R18 ;  /* 0x0000001218127220 */ /* 0x040fe20000400000 */
[----:B------:R-:W-:Y:S01]  /*94c0*/  FMUL R19, R24, R19 ;  /* 0x0000001318137220 */ /* 0x000fe20000400000 */
[----:B------:R-:W-:Y:S01]  /*94d0*/  F2FP.TF32.F32.PACK_B R13, R13 ;  /* 0x0000000dff0d723e */ /* 0x000fe200024050ff */
[C---:B------:R-:W-:Y:S01]  /*94e0*/  FFMA R16, R27.reuse, R35, R16 ;  /* 0x000000231b107223 */ /* 0x040fe20000000010 */
[----:B------:R-:W-:Y:S01]  /*94f0*/  F2FP.TF32.F32.PACK_B R14, R14 ;  /* 0x0000000eff0e723e */ /* 0x000fe200024050ff */
[C---:B------:R-:W-:Y:S01]  /*9500*/  FFMA R17, R27.reuse, R34, R17 ;  /* 0x000000221b117223 */ /* 0x040fe20000000011 */
[----:B------:R-:W-:Y:S01]  /*9510*/  F2FP.TF32.F32.PACK_B R15, R15 ;  /* 0x0000000fff0f723e */ /* 0x000fe200024050ff */
[C---:B------:R-:W-:Y:S01]  /*9520*/  FFMA R18, R27.reuse, R37, R18 ;  /* 0x000000251b127223 */ /* 0x040fe20000000012 */
[----:B------:R-:W-:Y:S01]  /*9530*/  FFMA R19, R27, R36, R19 ;  /* 0x000000241b137223 */ /* 0x000fe20000000013 */
[----:B------:R-:W-:Y:S02]  /*9540*/  F2FP.TF32.F32.PACK_B R16, R16 ;  /* 0x00000010ff10723e */ /* 0x000fe400024050ff */
        /* <DEDUP_REMOVED lines=23> */
[----:B---3--:R-:W-:Y:S01]  /*96c0*/  UMOV UR8, UR6 ;  /* 0x0000000600087c82 */ /* 0x008fe20008000000 */
[----:B------:R-:W-:Y:S02]  /*96d0*/  UMOV UR9, UR7 ;  /* 0x0000000700097c82 */ /* 0x000fe40008000000 */
[----:B------:R3:W-:Y:S01]  /*96e0*/  UTMASTG.4D.IM2COL [UR8], [UR4] ;  /* 0x00000008040073b5 */ /* 0x0007e20008058000 */
[----:B------:R0:W-:Y:S01]  /*96f0*/  UTMACMDFLUSH ;  /* 0x00000000000079b7 */ /* 0x0001e20000000000 */
[----:B---3--:R-:W-:Y:S04]  /*9700*/  DEPBAR.LE SB0, 0x1 ;  /* 0x000080400000791a */ /* 0x008fe80000000000 */
.L_x_144:
[----:B------:R-:W-:Y:S05]  /*9710*/  BSYNC.RECONVERGENT B0 ;  /* 0x0000000000007941 */ /* 0x000fea0003800200 */
.L_x_143:
[----:B------:R-:W-:Y:S01]  /*9720*/  BAR.SYNC.DEFER_BLOCKING 0x1, 0x80 ;  /* 0x0042000000007b1d */ /* 0x000fe20000010000 */
[----:B------:R-:W-:Y:S01]  /*9730*/  UISETP.NE.AND UP0, UPT, UR48, -0x4, UPT ;  /* 0xfffffffc3000788c */ /* 0x000fe2000bf05270 */
[----:B------:R-:W-:Y:S08]  /*9740*/  IADD3 R0, PT, PT, R22, 0x1, RZ ;  /* 0x0000000116007810 */ /* 0x000ff00007ffe0ff */
[----:B------:R-:W-:Y:S05]  /*9750*/  BRA.U !UP0, `(.L_x_145) ;  /* 0x0000000108247547 */ /* 0x000fea000b800000 */
[----:B------:R-:W-:Y:S01]  /*9760*/  ISETP.NE.AND P0, PT, R84, RZ, PT ;  /* 0x000000ff5400720c */ /* 0x000fe20003f05270 */
[----:B------:R-:W-:Y:S01]  /*9770*/  IMAD.U32 R2, RZ, RZ, UR47 ;  /* 0x0000002fff027e24 */ /* 0x000fe2000f8e00ff */
[----:B------:R-:W-:Y:S04]  /*9780*/  UIADD3 UR4, UPT, UPT, UR47, 0x1, URZ ;  /* 0x000000012f047890 */ /* 0x000fe8000fffe0ff */
[----:B------:R-:W-:Y:S04]  /*9790*/  UISETP.NE.AND UP0, UPT, UR4, 0x4, UPT ;  /* 0x000000040400788c */ /* 0x000fe8000bf05270 */
[----:B------:R-:W-:Y:S03]  /*97a0*/  USEL UR47, UR4, URZ, UP0 ;  /* 0x000000ff042f7287 */ /* 0x000fe60008000000 */
[----:B------:R-:W-:Y:S05]  /*97b0*/  @P0 LEA R2, R2, UR44, 0x3 ;  /* 0x0000002c02020c11 */ /* 0x000fea000f8e18ff */
[----:B------:R-:W-:Y:S05]  /*97c0*/  @P0 VIADD R3, R2, 0xe0 ;  /* 0x000000e002030836 */ /* 0x000fea0000000000 */
[----:B------:R-:W-:Y:S04]  /*97d0*/  @P0 PRMT R3, R90, 0x654, R3 ;  /* 0x000006545a030816 */ /* 0x000fe80000000003 */
[----:B------:R3:W-:Y:S03]  /*97e0*/  @P0 SYNCS.ARRIVE.TRANS64.RED.A1T0 RZ, [R3+URZ], RZ ;  /* 0x000000ff03ff09a7 */ /* 0x0007e600081004ff */
.L_x_145:
[----:B------:R-:W-:Y:S01]  /*97f0*/  R2UR UR5, R64 ;  /* 0x00000000400572ca */ /* 0x000fe200000e0000 */
[----:B------:R-:W-:Y:S01]  /*9800*/  UISETP.NE.AND UP0, UPT, UR58, URZ, UPT ;  /* 0x000000ff3a00728c */ /* 0x000fe2000bf05270 */
[----:B------:R-:W-:Y:S01]  /*9810*/  R2UR UR4, R65 ;  /* 0x00000000410472ca */ /* 0x000fe200000e0000 */
[----:B------:R-:W-:Y:S01]  /*9820*/  UIADD3 UR48, UPT, UPT, UR48, 0x4, URZ ;  /* 0x0000000430307890 */ /* 0x000fe2000fffe0ff */
[----:B------:R-:W-:Y:S01]  /*9830*/  ISETP.NE.AND P0, PT, R0, 0x2, PT ;  /* 0x000000020000780c */ /* 0x000fe20003f05270 */
[----:B------:R-:W-:Y:S01]  /*9840*/  UMOV UR45, UR59 ;  /* 0x0000003b002d7c82 */ /* 0x000fe20008000000 */
[----:B------:R-:W-:Y:S02]  /*9850*/  LOP3.LUT R68, R68, 0x1, RZ, 0x3c, !PT ;  /* 0x0000000144447812 */ /* 0x000fe400078e3cff */
[----:B------:R-:W-:Y:S02]  /*9860*/  SEL R2, RZ, 0x1, P0 ;  /* 0x00000001ff027807 */ /* 0x000fe40000000000 */
[----:B------:R-:W-:Y:S02]  /*9870*/  SEL R22, R0, RZ, P0 ;  /* 0x000000ff00167207 */ /* 0x000fe40000000000 */
[----:B------:R-:W-:Y:S01]  /*9880*/  LOP3.LUT R69, R69, R2, RZ, 0x3c, !PT ;  /* 0x0000000245457212 */ /* 0x000fe200078e3cff */
[----:B------:R-:W-:Y:S02]  /*9890*/  UIADD3 UR20, UPT, UPT, UR36, UR5, URZ ;  /* 0x0000000524147290 */ /* 0x000fe4000fffe0ff */
[----:B------:R-:W-:Y:S01]  /*98a0*/  UIADD3 UR49, UPT, UPT, UR37, UR4, URZ ;  /* 0x0000000425317290 */ /* 0x000fe2000fffe0ff */
[----:B------:R-:W-:Y:S11]  /*98b0*/  BRA.U UP0, `(.L_x_146) ;  /* 0xffffffc9004c7547 */ /* 0x000ff6000b83ffff */
[----:B------:R-:W-:-:S13]  /*98c0*/  R2UR UR4, R66 ;  /* 0x00000000420472ca */ /* 0x000fda00000e0000 */
[----:B------:R-:W-:-:S09]  /*98d0*/  UISETP.NE.AND UP0, UPT, UR4, URZ, UPT ;  /* 0x000000ff0400728c */ /* 0x000fd2000bf05270 */
[----:B------:R-:W-:Y:S05]  /*98e0*/  BRA.U !UP0, `(.L_x_147) ;  /* 0x0000000108487547 */ /* 0x000fea000b800000 */
[----:B------:R-:W4:Y:S02]  /*98f0*/  LDCU.64 UR4, c[0x0][0x890] ;  /* 0x00011200ff0477ac */ /* 0x000f240008000a00 */
[----:B----4-:R-:W-:-:S04]  /*9900*/  UISETP.NE.U32.AND UP0, UPT, UR4, URZ, UPT ;  /* 0x000000ff0400728c */ /* 0x010fc8000bf05070 */
[----:B------:R-:W-:-:S09]  /*9910*/  UISETP.NE.AND.EX UP0, UPT, UR5, URZ, UPT, UP0 ;  /* 0x000000ff0500728c */ /* 0x000fd2000bf05300 */
[----:B------:R-:W-:Y:S05]  /*9920*/  BRA.U UP0, `(.L_x_148) ;  /* 0x00000001000c7547 */ /* 0x000fea000b800000 */
[----:B------:R-:W-:-:S13]  /*9930*/  FSETP.NEU.AND P0, PT, R27, RZ, PT ;  /* 0x000000ff1b00720b */ /* 0x000fda0003f0d000 */
[----:B------:R-:W-:Y:S05]  /*9940*/  @!P0 EXIT ;  /* 0x000000000000894d */ /* 0x000fea0003800000 */
[----:B------:R-:W-:Y:S05]  /*9950*/  BRA `(.L_x_147) ;  /* 0x00000000002c7947 */ /* 0x000fea0003800000 */
.L_x_148:
[----:B------:R-:W-:Y:S01]  /*9960*/  ISETP.NE.AND P0, PT, R83, RZ, PT ;  /* 0x000000ff5300720c */ /* 0x000fe20003f05270 */
[----:B------:R-:W-:-:S12]  /*9970*/  BSSY.RECONVERGENT B0, `(.L_x_147) ;  /* 0x0000009000007945 */ /* 0x000fd80003800200 */
[----:B------:R-:W-:Y:S05]  /*9980*/  @P0 BRA `(.L_x_149) ;  /* 0x0000000000140947 */ /* 0x000fea0003800000 */
[----:B------:R-:W4:Y:S02]  /*9990*/  LDCU.64 UR4, c[0x0][0x888] ;  /* 0x00011100ff0477ac */ /* 0x000f240008000a00 */
[----:B----4-:R-:W-:-:S04]  /*99a0*/  ISETP.NE.U32.AND P0, PT, RZ, UR4, PT ;  /* 0x00000004ff007c0c */ /* 0x010fc8000bf05070 */
[----:B------:R-:W-:-:S13]  /*99b0*/  ISETP.NE.AND.EX P0, PT, RZ, UR5, PT, P0 ;  /* 0x00000005ff007c0c */ /* 0x000fda000bf05300 */
[----:B------:R-:W-:Y:S05]  /*99c0*/  @!P0 EXIT ;  /* 0x000000000000894d */ /* 0x000fea0003800000 */
[----:B------:R-:W-:Y:S05]  /*99d0*/  BRA `(.L_x_150) ;  /* 0x0000000000087947 */ /* 0x000fea0003800000 */
.L_x_149:
[----:B------:R-:W-:-:S13]  /*99e0*/  FSETP.NEU.AND P0, PT, R27, RZ, PT ;  /* 0x000000ff1b00720b */ /* 0x000fda0003f0d000 */
[----:B------:R-:W-:Y:S05]  /*99f0*/  @!P0 EXIT ;  /* 0x000000000000894d */ /* 0x000fea0003800000 */
.L_x_150:
[----:B------:R-:W-:Y:S05]  /*9a00*/  BSYNC.RECONVERGENT B0 ;  /* 0x0000000000007941 */ /* 0x000fea0003800200 */
.L_x_147:
[----:B------:R-:W4:Y:S01]  /*9a10*/  S2UR UR5, SR_CgaCtaId ;  /* 0x00000000000579c3 */ /* 0x000f220000008800 */
[----:B------:R-:W-:Y:S01]  /*9a20*/  ULEA UR4, UR47, UR44, 0x3 ;  /* 0x0000002c2f047291 */ /* 0x000fe2000f8e18ff */
[----:B------:R-:W-:-:S04]  /*9a30*/  DEPBAR.LE SB0, 0x0 ;  /* 0x000080000000791a */ /* 0x000fc80000000000 */
[----:B------:R-:W-:-:S04]  /*9a40*/  UIADD3 UR4, UPT, UPT, UR4, 0xe0, URZ ;  /* 0x000000e004047890 */ /* 0x000fc8000fffe0ff */
[----:B----4-:R-:W-:-:S09]  /*9a50*/  UPRMT UR4, UR5, 0x654, UR4 ;  /* 0x0000065405047896 */ /* 0x010fd20008000004 */
[----:B------:R-:W-:Y:S01]  /*9a60*/  SYNCS.ARRIVE.TRANS64.RED.A1T0 RZ, [UR4], RZ ;  /* 0x000000ffffff79a7 */ /* 0x000fe20008100404 */
[----:B------:R-:W-:Y:S05]  /*9a70*/  EXIT ;  /* 0x000000000000794d */ /* 0x000fea0003800000 */
.L_x_25:
[----:B------:R-:W-:Y:S07]  /*9a80*/  MOV R0, UR25 ;  /* 0x0000001900007c02 */ /* 0x000fee0008000f00 */
.L_x_151:
[----:B--2---:R2:W3:Y:S02]  /*9a90*/  SYNCS.PHASECHK.TRANS64.TRYWAIT P0, [R0+URZ+0x60], R5 ;  /* 0x00006005000075a7 */ /* 0x0044e400080011ff */
[----:B---3--:R-:W-:Y:S05]  /*9aa0*/  @!P0 NANOSLEEP.SYNCS 0x989680 ;  /* 0x009896800000895d */ /* 0x008fea0003900000 */
[----:B------:R-:W3:Y:S02]  /*9ab0*/  @!P0 SYNCS.PHASECHK.TRANS64 P0, [R0+URZ+0x60], R5 ;  /* 0x00006005000085a7 */ /* 0x000ee400080010ff */
[----:B---3--:R-:W-:Y:S05]  /*9ac0*/  @!P0 BRA `(.L_x_151) ;  /* 0xfffffffc00f08947 */ /* 0x008fea000383ffff */
[----:B------:R-:W-:Y:S05]  /*9ad0*/  BRA `(.L_x_24) ;  /* 0xffffff8000507947 */ /* 0x000fea000383ffff */
.L_x_32:
[----:B------:R-:W-:Y:S07]  /*9ae0*/  MOV R0, UR25 ;  /* 0x0000001900007c02 */ /* 0x000fee0008000f00 */
.L_x_152:
[----:B--2---:R2:W4:Y:S02]  /*9af0*/  SYNCS.PHASECHK.TRANS64.TRYWAIT P0, [R0+URZ+0x60], R5 ;  /* 0x00006005000075a7 */ /* 0x00452400080011ff */
[----:B----4-:R-:W-:Y:S05]  /*9b00*/  @!P0 NANOSLEEP.SYNCS 0x989680 ;  /* 0x009896800000895d */ /* 0x010fea0003900000 */
[----:B------:R-:W4:Y:S02]  /*9b10*/  @!P0 SYNCS.PHASECHK.TRANS64 P0, [R0+URZ+0x60], R5 ;  /* 0x00006005000085a7 */ /* 0x000f2400080010ff */
[----:B----4-:R-:W-:Y:S05]  /*9b20*/  @!P0 BRA `(.L_x_152) ;  /* 0xfffffffc00f08947 */ /* 0x010fea000383ffff */
[----:B------:R-:W-:Y:S05]  /*9b30*/  BRA `(.L_x_31) ;  /* 0xffffff8400c47947 */ /* 0x000fea000383ffff */
.L_x_37:
[----:B------:R-:W-:-:S07]  /*9b40*/  MOV R0, UR37 ;  /* 0x0000002500007c02 */ /* 0x000fce0008000f00 */
.L_x_153:
[----:B-1----:R1:W2:Y:S02]  /*9b50*/  SYNCS.PHASECHK.TRANS64.TRYWAIT P0, [R0+URZ+0x110], R3 ;  /* 0x00011003000075a7 */ /* 0x0022a400080011ff */
[----:B--2---:R-:W-:Y:S05]  /*9b60*/  @!P0 NANOSLEEP.SYNCS 0x989680 ;  /* 0x009896800000895d */ /* 0x004fea0003900000 */
[----:B------:R-:W2:Y:S02]  /*9b70*/  @!P0 SYNCS.PHASECHK.TRANS64 P0, [R0+URZ+0x110], R3 ;  /* 0x00011003000085a7 */ /* 0x000ea400080010ff */
[----:B--2---:R-:W-:Y:S05]  /*9b80*/  @!P0 BRA `(.L_x_153) ;  /* 0xfffffffc00f08947 */ /* 0x004fea000383ffff */
[----:B------:R-:W-:Y:S05]  /*9b90*/  BRA `(.L_x_154) ;  /* 0xffffff8800a47947 */ /* 0x000fea000383ffff */
.L_x_41:
[----:B------:R-:W-:-:S07]  /*9ba0*/  MOV R0, UR4 ;  /* 0x0000000400007c02 */ /* 0x000fce0008000f00 */
.L_x_155:
[----:B-1----:R1:W2:Y:S02]  /*9bb0*/  SYNCS.PHASECHK.TRANS64.TRYWAIT P0, [R0+URZ], R3 ;  /* 0x00000003000075a7 */ /* 0x0022a400080011ff */
[----:B--2---:R-:W-:Y:S05]  /*9bc0*/  @!P0 NANOSLEEP.SYNCS 0x989680 ;  /* 0x009896800000895d */ /* 0x004fea0003900000 */
[----:B------:R-:W2:Y:S02]  /*9bd0*/  @!P0 SYNCS.PHASECHK.TRANS64 P0, [R0+URZ], R3 ;  /* 0x00000003000085a7 */ /* 0x000ea400080010ff */
[----:B--2---:R-:W-:Y:S05]  /*9be0*/  @!P0 BRA `(.L_x_155) ;  /* 0xfffffffc00f08947 */ /* 0x004fea000383ffff */
[----:B------:R-:W-:Y:S05]  /*9bf0*/  BRA `(.L_x_156) ;  /* 0xffffff90003c7947 */ /* 0x000fea000383ffff */
.L_x_42:
[----:B------:R-:W-:-:S07]  /*9c00*/  MOV R0, UR5 ;  /* 0x0000000500007c02 */ /* 0x000fce0008000f00 */
.L_x_157:
[----:B-1----:R1:W2:Y:S02]  /*9c10*/  SYNCS.PHASECHK.TRANS64.TRYWAIT P0, [R0+URZ], R3 ;  /* 0x00000003000075a7 */ /* 0x0022a400080011ff */
[----:B--2---:R-:W-:Y:S05]  /*9c20*/  @!P0 NANOSLEEP.SYNCS 0x989680 ;  /* 0x009896800000895d */ /* 0x004fea0003900000 */
[----:B------:R-:W2:Y:S02]  /*9c30*/  @!P0 SYNCS.PHASECHK.TRANS64 P0, [R0+URZ], R3 ;  /* 0x00000003000085a7 */ /* 0x000ea400080010ff */
[----:B--2---:R-:W-:Y:S05]  /*9c40*/  @!P0 BRA `(.L_x_157) ;  /* 0xfffffffc00f08947 */ /* 0x004fea000383ffff */
[----:B------:R-:W-:Y:S05]  /*9c50*/  BRA `(.L_x_158) ;  /* 0xffffff90004c7947 */ /* 0x000fea000383ffff */
.L_x_43:
[----:B------:R-:W-:-:S07]  /*9c60*/  MOV R0, UR5 ;  /* 0x0000000500007c02 */ /* 0x000fce0008000f00 */
.L_x_159:
[----:B-1----:R1:W2:Y:S02]  /*9c70*/  SYNCS.PHASECHK.TRANS64.TRYWAIT P0, [R0+URZ], R3 ;  /* 0x00000003000075a7 */ /* 0x0022a400080011ff */
[----:B--2---:R-:W-:Y:S05]  /*9c80*/  @!P0 NANOSLEEP.SYNCS 0x989680 ;  /* 0x009896800000895d */ /* 0x004fea0003900000 */
[----:B------:R-:W2:Y:S02]  /*9c90*/  @!P0 SYNCS.PHASECHK.TRANS64 P0, [R0+URZ], R3 ;  /* 0x00000003000085a7 */ /* 0x000ea400080010ff */
[----:B--2---:R-:W-:Y:S05]  /*9ca0*/  @!P0 BRA `(.L_x_159) ;  /* 0xfffffffc00f08947 */ /* 0x004fea000383ffff */
[----:B------:R-:W-:Y:S05]  /*9cb0*/  BRA `(.L_x_160) ;  /* 0xffffff90005c7947 */ /* 0x000fea000383ffff */
.L_x_44:
[----:B------:R-:W-:-:S07]  /*9cc0*/  MOV R0, UR5 ;  /* 0x0000000500007c02 */ /* 0x000fce0008000f00 */
.L_x_161:
[----:B-1----:R1:W2:Y:S02]  /*9cd0*/  SYNCS.PHASECHK.TRANS64.TRYWAIT P0, [R0+URZ], R3 ;  /* 0x00000003000075a7 */ /* 0x0022a400080011ff */
[----:B--2---:R-:W-:Y:S05]  /*9ce0*/  @!P0 NANOSLEEP.SYNCS 0x989680 ;  /* 0x009896800000895d */ /* 0x004fea0003900000 */
[----:B------:R-:W2:Y:S02]  /*9cf0*/  @!P0 SYNCS.PHASECHK.TRANS64 P0, [R0+URZ], R3 ;  /* 0x00000003000085a7 */ /* 0x000ea400080010ff */
[----:B--2---:R-:W-:Y:S05]  /*9d00*/  @!P0 BRA `(.L_x_161) ;  /* 0xfffffffc00f08947 */ /* 0x004fea000383ffff */
[----:B------:R-:W-:Y:S05]  /*9d10*/  BRA `(.L_x_162) ;  /* 0xffffff90006c7947 */ /* 0x000fea000383ffff */
.L_x_45:
[----:B------:R-:W-:-:S07]  /*9d20*/  MOV R0, UR5 ;  /* 0x0000000500007c02 */ /* 0x000fce0008000f00 */
.L_x_163:
[----:B-1----:R1:W2:Y:S02]  /*9d30*/  SYNCS.PHASECHK.TRANS64.TRYWAIT P0, [R0+URZ], R3 ;  /* 0x00000003000075a7 */ /* 0x0022a400080011ff */
[----:B--2---:R-:W-:Y:S05]  /*9d40*/  @!P0 NANOSLEEP.SYNCS 0x989680 ;  /* 0x009896800000895d */ /* 0x004fea0003900000 */
[----:B------:R-:W2:Y:S02]  /*9d50*/  @!P0 SYNCS.PHASECHK.TRANS64 P0, [R0+URZ], R3 ;  /* 0x00000003000085a7 */ /* 0x000ea400080010ff */
[----:B--2---:R-:W-:Y:S05]  /*9d60*/  @!P0 BRA `(.L_x_163) ;  /* 0xfffffffc00f08947 */ /* 0x004fea000383ffff */
[----:B------:R-:W-:Y:S05]  /*9d70*/  BRA `(.L_x_164) ;  /* 0xffffff90007c7947 */ /* 0x000fea000383ffff */
.L_x_46:
[----:B------:R-:W-:-:S07]  /*9d80*/  MOV R0, UR5 ;  /* 0x0000000500007c02 */ /* 0x000fce0008000f00 */
.L_x_165:
[----:B-1----:R1:W2:Y:S02]  /*9d90*/  SYNCS.PHASECHK.TRANS64.TRYWAIT P0, [R0+URZ], R3 ;  /* 0x00000003000075a7 */ /* 0x0022a400080011ff */
[----:B--2---:R-:W-:Y:S05]  /*9da0*/  @!P0 NANOSLEEP.SYNCS 0x989680 ;  /* 0x009896800000895d */ /* 0x004fea0003900000 */
[----:B------:R-:W2:Y:S02]  /*9db0*/  @!P0 SYNCS.PHASECHK.TRANS64 P0, [R0+URZ], R3 ;  /* 0x00000003000085a7 */ /* 0x000ea400080010ff */
[----:B--2---:R-:W-:Y:S05]  /*9dc0*/  @!P0 BRA `(.L_x_165) ;  /* 0xfffffffc00f08947 */ /* 0x004fea000383ffff */
[----:B------:R-:W-:Y:S05]  /*9dd0*/  BRA `(.L_x_166) ;  /* 0xffffff90008c7947 */ /* 0x000fea000383ffff */
.L_x_47:
[----:B------:R-:W-:-:S07]  /*9de0*/  MOV R0, UR5 ;  /* 0x0000000500007c02 */ /* 0x000fce0008000f00 */
.L_x_167:
[----:B-1----:R1:W2:Y:S02]  /*9df0*/  SYNCS.PHASECHK.TRANS64.TRYWAIT P0, [R0+URZ], R3 ;  /* 0x00000003000075a7 */ /* 0x0022a400080011ff */
[----:B--2---:R-:W-:Y:S05]  /*9e00*/  @!P0 NANOSLEEP.SYNCS 0x989680 ;  /* 0x009896800000895d */ /* 0x004fea0003900000 */
[----:B------:R-:W2:Y:S02]  /*9e10*/  @!P0 SYNCS.PHASECHK.TRANS64 P0, [R0+URZ], R3 ;  /* 0x00000003000085a7 */ /* 0x000ea400080010ff */
[----:B--2---:R-:W-:Y:S05]  /*9e20*/  @!P0 BRA `(.L_x_167) ;  /* 0xfffffffc00f08947 */ /* 0x004fea000383ffff */
[----:B------:R-:W-:Y:S05]  /*9e30*/  BRA `(.L_x_168) ;  /* 0xffffff90009c7947 */ /* 0x000fea000383ffff */
.L_x_48:
[----:B------:R-:W-:-:S07]  /*9e40*/  MOV R0, UR5 ;  /* 0x0000000500007c02 */ /* 0x000fce0008000f00 */
.L_x_169:
[----:B-1----:R1:W2:Y:S02]  /*9e50*/  SYNCS.PHASECHK.TRANS64.TRYWAIT P0, [R0+URZ], R3 ;  /* 0x00000003000075a7 */ /* 0x0022a400080011ff */
[----:B--2---:R-:W-:Y:S05]  /*9e60*/  @!P0 NANOSLEEP.SYNCS 0x989680 ;  /* 0x009896800000895d */ /* 0x004fea0003900000 */
[----:B------:R-:W2:Y:S02]  /*9e70*/  @!P0 SYNCS.PHASECHK.TRANS64 P0, [R0+URZ], R3 ;  /* 0x00000003000085a7 */ /* 0x000ea400080010ff */
[----:B--2---:R-:W-:Y:S05]  /*9e80*/  @!P0 BRA `(.L_x_169) ;  /* 0xfffffffc00f08947 */ /* 0x004fea000383ffff */
[----:B------:R-:W-:Y:S05]  /*9e90*/  BRA `(.L_x_170) ;  /* 0xffffff9000ac7947 */ /* 0x000fea000383ffff */
.L_x_49:
[----:B------:R-:W-:-:S07]  /*9ea0*/  MOV R0, UR5 ;  /* 0x0000000500007c02 */ /* 0x000fce0008000f00 */
.L_x_171:
[----:B-1----:R1:W2:Y:S02]  /*9eb0*/  SYNCS.PHASECHK.TRANS64.TRYWAIT P0, [R0+URZ], R3 ;  /* 0x00000003000075a7 */ /* 0x0022a400080011ff */
[----:B--2---:R-:W-:Y:S05]  /*9ec0*/  @!P0 NANOSLEEP.SYNCS 0x989680 ;  /* 0x009896800000895d */ /* 0x004fea0003900000 */
[----:B------:R-:W2:Y:S02]  /*9ed0*/  @!P0 SYNCS.PHASECHK.TRANS64 P0, [R0+URZ], R3 ;  /* 0x00000003000085a7 */ /* 0x000ea400080010ff */
[----:B--2---:R-:W-:Y:S05]  /*9ee0*/  @!P0 BRA `(.L_x_171) ;  /* 0xfffffffc00f08947 */ /* 0x004fea000383ffff */
[----:B------:R-:W-:Y:S05]  /*9ef0*/  BRA `(.L_x_172) ;  /* 0xffffff9000bc7947 */ /* 0x000fea000383ffff */
.L_x_50:
[----:B------:R-:W-:-:S07]  /*9f00*/  MOV R0, UR5 ;  /* 0x0000000500007c02 */ /* 0x000fce0008000f00 */
.L_x_173:
[----:B-1----:R1:W2:Y:S02]  /*9f10*/  SYNCS.PHASECHK.TRANS64.TRYWAIT P0, [R0+URZ], R3 ;  /* 0x00000003000075a7 */ /* 0x0022a400080011ff */
[----:B--2---:R-:W-:Y:S05]  /*9f20*/  @!P0 NANOSLEEP.SYNCS 0x989680 ;  /* 0x009896800000895d */ /* 0x004fea0003900000 */
[----:B------:R-:W2:Y:S02]  /*9f30*/  @!P0 SYNCS.PHASECHK.TRANS64 P0, [R0+URZ], R3 ;  /* 0x00000003000085a7 */ /* 0x000ea400080010ff */
[----:B--2---:R-:W-:Y:S05]  /*9f40*/  @!P0 BRA `(.L_x_173) ;  /* 0xfffffffc00f08947 */ /* 0x004fea000383ffff */
[----:B------:R-:W-:Y:S05]  /*9f50*/  BRA `(.L_x_174) ;  /* 0xffffff9000cc7947 */ /* 0x000fea000383ffff */
.L_x_51:
[----:B------:R-:W-:-:S07]  /*9f60*/  MOV R0, UR5 ;  /* 0x0000000500007c02 */ /* 0x000fce0008000f00 */
.L_x_175:
[----:B-1----:R1:W2:Y:S02]  /*9f70*/  SYNCS.PHASECHK.TRANS64.TRYWAIT P0, [R0+URZ], R3 ;  /* 0x00000003000075a7 */ /* 0x0022a400080011ff */
[----:B--2---:R-:W-:Y:S05]  /*9f80*/  @!P0 NANOSLEEP.SYNCS 0x989680 ;  /* 0x009896800000895d */ /* 0x004fea0003900000 */
[----:B------:R-:W2:Y:S02]  /*9f90*/  @!P0 SYNCS.PHASECHK.TRANS64 P0, [R0+URZ], R3 ;  /* 0x00000003000085a7 */ /* 0x000ea400080010ff */
[----:B--2---:R-:W-:Y:S05]  /*9fa0*/  @!P0 BRA `(.L_x_175) ;  /* 0xfffffffc00f08947 */ /* 0x004fea000383ffff */
[----:B------:R-:W-:Y:S05]  /*9fb0*/  BRA `(.L_x_176) ;  /* 0xffffff9000dc7947 */ /* 0x000fea000383ffff */
.L_x_54:
[----:B------:R-:W-:-:S07]  /*9fc0*/  MOV R4, UR4 ;  /* 0x0000000400047c02 */ /* 0x000fce0008000f00 */
.L_x_177:
[----:B--2---:R2:W3:Y:S02]  /*9fd0*/  SYNCS.PHASECHK.TRANS64.TRYWAIT P1, [R4+URZ+0x118], R7 ;  /* 0x00011807040075a7 */ /* 0x0044e400080211ff */
[----:B---3--:R-:W-:Y:S05]  /*9fe0*/  @!P1 NANOSLEEP.SYNCS 0x989680 ;  /* 0x009896800000995d */ /* 0x008fea0003900000 */
[----:B------:R-:W3:Y:S02]  /*9ff0*/  @!P1 SYNCS.PHASECHK.TRANS64 P1, [R4+URZ+0x118], R7 ;  /* 0x00011807040095a7 */ /* 0x000ee400080210ff */
[----:B---3--:R-:W-:Y:S05]  /*a000*/  @!P1 BRA `(.L_x_177) ;  /* 0xfffffffc00f09947 */ /* 0x008fea000383ffff */
[----:B------:R-:W-:Y:S05]  /*a010*/  BRA `(.L_x_178) ;  /* 0xffffff94004c7947 */ /* 0x000fea000383ffff */
.L_x_55:
[----:B--2---:R-:W-:-:S07]  /*a020*/  MOV R4, UR4 ;  /* 0x0000000400047c02 */ /* 0x004fce0008000f00 */
.L_x_179:
[----:B--2---:R2:W3:Y:S02]  /*a030*/  SYNCS.PHASECHK.TRANS64.TRYWAIT P1, [R4+URZ+0x110], R5 ;  /* 0x00011005040075a7 */ /* 0x0044e400080211ff */
[----:B---3--:R-:W-:Y:S05]  /*a040*/  @!P1 NANOSLEEP.SYNCS 0x989680 ;  /* 0x009896800000995d */ /* 0x008fea0003900000 */
[----:B------:R-:W3:Y:S02]  /*a050*/  @!P1 SYNCS.PHASECHK.TRANS64 P1, [R4+URZ+0x110], R5 ;  /* 0x00011005040095a7 */ /* 0x000ee400080210ff */
[----:B---3--:R-:W-:Y:S05]  /*a060*/  @!P1 BRA `(.L_x_179) ;  /* 0xfffffffc00f09947 */ /* 0x008fea000383ffff */
[----:B------:R-:W-:Y:S05]  /*a070*/  BRA `(.L_x_180) ;  /* 0xffffff9400547947 */ /* 0x000fea000383ffff */
.L_x_65:
[----:B--2---:R-:W-:-:S04]  /*a080*/  MOV R5, UR5 ;  /* 0x0000000500057c02 */ /* 0x004fc80008000f00 */
[----:B------:R2:W3:Y:S03]  /*a090*/  SYNCS.PHASECHK.TRANS64.TRYWAIT P0, [R5+URZ+0x8], R6 ;  /* 0x00000806050075a7 */ /* 0x0004e600080011ff */
[----:B---3--:R-:W-:Y:S05]  /*a0a0*/  @!P0 NANOSLEEP.SYNCS 0x989680 ;  /* 0x009896800000895d */ /* 0x008fea0003900000 */
[----:B------:R-:W3:Y:S02]  /*a0b0*/  @!P0 SYNCS.PHASECHK.TRANS64 P0, [R5+URZ+0x8], R6 ;  /* 0x00000806050085a7 */ /* 0x000ee400080010ff */
[----:B---3--:R-:W-:Y:S05]  /*a0c0*/  @!P0 BRA `(.L_x_65) ;  /* 0xfffffffc00ec8947 */ /* 0x008fea000383ffff */
[----:B------:R-:W-:Y:S05]  /*a0d0*/  BRA `(.L_x_64) ;  /* 0xffffff9800207947 */ /* 0x000fea000383ffff */
.L_x_67:
[----:B------:R-:W-:Y:S01]  /*a0e0*/  BSSY B0, `(.L_x_181) ;  /* 0x0000006000007945 */ /* 0x000fe20003800000 */
[----:B------:R-:W-:-:S07]  /*a0f0*/  MOV R15, 0xffffffff ;  /* 0xffffffff000f7802 */ /* 0x000fce0000000f00 */
[----:B-12--5:R-:W-:Y:S05]  /*a100*/  WARPSYNC.COLLECTIVE R15, `(.L_x_182) ;  /* 0x000000000f0c7348 */ /* 0x026fea0003c00000 */
[----:B------:R-:W-:Y:S02]  /*a110*/  ELECT P6, UR79, PT ;  /* 0x00000000004f782f */ /* 0x000fe400038c0000 */
[----:B------:R-:W-:Y:S01]  /*a120*/  MOV R14, UR79 ;  /* 0x0000004f000e7c02 */ /* 0x000fe20008000f00 */
[----:B-12--5:R-:W-:Y:S10]  /*a130*/  ENDCOLLECTIVE ;  /* 0x000000000000791b */ /* 0x026ff40003800000 */
.L_x_182:
[----:B------:R-:W-:Y:S05]  /*a140*/  BSYNC B0 ;  /* 0x0000000000007941 */ /* 0x000fea0003800000 */
.L_x_181:
[----:B------:R-:W-:Y:S05]  /*a150*/  BRA `(.L_x_183) ;  /* 0xffffff9800507947 */ /* 0x000fea000383ffff */
.L_x_69:
[----:B--2---:R-:W-:-:S04]  /*a160*/  MOV R3, UR5 ;  /* 0x0000000500037c02 */ /* 0x004fc80008000f00 */
[----:B------:R2:W3:Y:S03]  /*a170*/  SYNCS.PHASECHK.TRANS64.TRYWAIT P0, [R3+URZ+0x8], R4 ;  /* 0x00000804030075a7 */ /* 0x0004e600080011ff */
[----:B---3--:R-:W-:Y:S05]  /*a180*/  @!P0 NANOSLEEP.SYNCS 0x989680 ;  /* 0x009896800000895d */ /* 0x008fea0003900000 */
[----:B------:R-:W3:Y:S02]  /*a190*/  @!P0 SYNCS.PHASECHK.TRANS64 P0, [R3+URZ+0x8], R4 ;  /* 0x00000804030085a7 */ /* 0x000ee400080010ff */
[----:B---3--:R-:W-:Y:S05]  /*a1a0*/  @!P0 BRA `(.L_x_69) ;  /* 0xfffffffc00ec8947 */ /* 0x008fea000383ffff */
[----:B------:R-:W-:Y:S05]  /*a1b0*/  BRA `(.L_x_68) ;  /* 0xffffff9800547947 */ /* 0x000fea000383ffff */
.L_x_70:
[----:B------:R-:W-:-:S07]  /*a1c0*/  MOV R4, UR20 ;  /* 0x0000001400047c02 */ /* 0x000fce0008000f00 */
.L_x_184:
[----:B-1----:R1:W2:Y:S02]  /*a1d0*/  SYNCS.PHASECHK.TRANS64.TRYWAIT P0, [R4+URZ+0x110], R5 ;  /* 0x00011005040075a7 */ /* 0x0022a400080011ff */
[----:B--2---:R-:W-:Y:S05]  /*a1e0*/  @!P0 NANOSLEEP.SYNCS 0x989680 ;  /* 0x009896800000895d */ /* 0x004fea0003900000 */
[----:B------:R-:W2:Y:S02]  /*a1f0*/  @!P0 SYNCS.PHASECHK.TRANS64 P0, [R4+URZ+0x110], R5 ;  /* 0x00011005040085a7 */ /* 0x000ea400080010ff */
[----:B--2---:R-:W-:Y:S05]  /*a200*/  @!P0 BRA `(.L_x_184) ;  /* 0xfffffffc00f08947 */ /* 0x004fea000383ffff */
[----:B------:R-:W-:Y:S05]  /*a210*/  BRA `(.L_x_185) ;  /* 0xffffff9c00507947 */ /* 0x000fea000383ffff */
.L_x_72:
[----:B------:R-:W-:-:S07]  /*a220*/  MOV R4, UR25 ;  /* 0x0000001900047c02 */ /* 0x000fce0008000f00 */
.L_x_186:
[----:B-1----:R1:W2:Y:S02]  /*a230*/  SYNCS.PHASECHK.TRANS64.TRYWAIT P0, [R4+URZ+0x130], R5 ;  /* 0x00013005040075a7 */ /* 0x0022a400080011ff */
[----:B--2---:R-:W-:Y:S05]  /*a240*/  @!P0 NANOSLEEP.SYNCS 0x989680 ;  /* 0x009896800000895d */ /* 0x004fea0003900000 */
[----:B------:R-:W2:Y:S02]  /*a250*/  @!P0 SYNCS.PHASECHK.TRANS64 P0, [R4+URZ+0x130], R5 ;  /* 0x00013005040085a7 */ /* 0x000ea400080010ff */
[----:B--2---:R-:W-:Y:S05]  /*a260*/  @!P0 BRA `(.L_x_186) ;  /* 0xfffffffc00f08947 */ /* 0x004fea000383ffff */
[----:B------:R-:W-:Y:S05]  /*a270*/  BRA `(.L_x_71) ;  /* 0xffffff9c00707947 */ /* 0x000fea000383ffff */
.L_x_76:
[----:B-1----:R-:W-:Y:S07]  /*a280*/  MOV R4, UR18 ;  /* 0x0000001200047c02 */ /* 0x002fee0008000f00 */
.L_x_187:
[----:B-1----:R1:W2:Y:S02]  /*a290*/  SYNCS.PHASECHK.TRANS64.TRYWAIT P0, [R4+URZ], R7 ;  /* 0x00000007040075a7 */ /* 0x0022a400080011ff */
[----:B--2---:R-:W-:Y:S05]  /*a2a0*/  @!P0 NANOSLEEP.SYNCS 0x989680 ;  /* 0x009896800000895d */ /* 0x004fea0003900000 */
[----:B------:R-:W2:Y:S02]  /*a2b0*/  @!P0 SYNCS.PHASECHK.TRANS64 P0, [R4+URZ], R7 ;  /* 0x00000007040085a7 */ /* 0x000ea400080010ff */
[----:B--2---:R-:W-:Y:S05]  /*a2c0*/  @!P0 BRA `(.L_x_187) ;  /* 0xfffffffc00f08947 */ /* 0x004fea000383ffff */
[----:B------:R-:W-:Y:S05]  /*a2d0*/  BRA `(.L_x_75) ;  /* 0xffffff9c00947947 */ /* 0x000fea000383ffff */
.L_x_80:
[----:B--2---:R-:W-:-:S07]  /*a2e0*/  MOV R0, UR4 ;  /* 0x0000000400007c02 */ /* 0x004fce0008000f00 */
.L_x_188:
[----:B-1----:R1:W2:Y:S02]  /*a2f0*/  SYNCS.PHASECHK.TRANS64.TRYWAIT P0, [R0+URZ], R5 ;  /* 0x00000005000075a7 */ /* 0x0022a400080011ff */
[----:B--2---:R-:W-:Y:S05]  /*a300*/  @!P0 NANOSLEEP.SYNCS 0x989680 ;  /* 0x009896800000895d */ /* 0x004fea0003900000 */
[----:B------:R-:W2:Y:S02]  /*a310*/  @!P0 SYNCS.PHASECHK.TRANS64 P0, [R0+URZ], R5 ;  /* 0x00000005000085a7 */ /* 0x000ea400080010ff */
[----:B--2---:R-:W-:Y:S05]  /*a320*/  @!P0 BRA `(.L_x_188) ;  /* 0xfffffffc00f08947 */ /* 0x004fea000383ffff */
[----:B------:R-:W-:Y:S05]  /*a330*/  BRA `(.L_x_189) ;  /* 0xffffffa0009c7947 */ /* 0x000fea000383ffff */
.L_x_83:
[----:B------:R-:W-:-:S07]  /*a340*/  MOV R0, UR20 ;  /* 0x0000001400007c02 */ /* 0x000fce0008000f00 */
.L_x_190:
[----:B-1----:R1:W2:Y:S02]  /*a350*/  SYNCS.PHASECHK.TRANS64.TRYWAIT P1, [R0+URZ+0x140], R5 ;  /* 0x00014005000075a7 */ /* 0x0022a400080211ff */
[----:B--2---:R-:W-:Y:S05]  /*a360*/  @!P1 NANOSLEEP.SYNCS 0x989680 ;  /* 0x009896800000995d */ /* 0x004fea0003900000 */
[----:B------:R-:W2:Y:S02]  /*a370*/  @!P1 SYNCS.PHASECHK.TRANS64 P1, [R0+URZ+0x140], R5 ;  /* 0x00014005000095a7 */ /* 0x000ea400080210ff */
[----:B--2---:R-:W-:Y:S05]  /*a380*/  @!P1 BRA `(.L_x_190) ;  /* 0xfffffffc00f09947 */ /* 0x004fea000383ffff */
[----:B------:R-:W-:Y:S05]  /*a390*/  BRA `(.L_x_191) ;  /* 0xffffffa000e87947 */ /* 0x000fea000383ffff */
.L_x_88:
[----:B------:R-:W-:Y:S07]  /*a3a0*/  MOV R2, UR31 ;  /* 0x0000001f00027c02 */ /* 0x000fee0008000f00 */
.L_x_192:
[----:B-1----:R1:W2:Y:S02]  /*a3b0*/  SYNCS.PHASECHK.TRANS64.TRYWAIT P0, [R2+URZ+0x110], R3 ;  /* 0x00011003020075a7 */ /* 0x0022a400080011ff */
[----:B--2---:R-:W-:Y:S05]  /*a3c0*/  @!P0 NANOSLEEP.SYNCS 0x989680 ;  /* 0x009896800000895d */ /* 0x004fea0003900000 */
[----:B------:R-:W2:Y:S02]  /*a3d0*/  @!P0 SYNCS.PHASECHK.TRANS64 P0, [R2+URZ+0x110], R3 ;  /* 0x00011003020085a7 */ /* 0x000ea400080010ff */
[----:B--2---:R-:W-:Y:S05]  /*a3e0*/  @!P0 BRA `(.L_x_192) ;  /* 0xfffffffc00f08947 */ /* 0x004fea000383ffff */
[----:B------:R-:W-:Y:S05]  /*a3f0*/  BRA `(.L_x_193) ;  /* 0xffffffa8003c7947 */ /* 0x000fea000383ffff */
.L_x_91:
[----:B------:R-:W-:Y:S07]  /*a400*/  MOV R2, UR31 ;  /* 0x0000001f00027c02 */ /* 0x000fee0008000f00 */
.L_x_194:
[----:B-1----:R1:W2:Y:S02]  /*a410*/  SYNCS.PHASECHK.TRANS64.TRYWAIT P2, [R2+URZ+0x108], R3 ;  /* 0x00010803020075a7 */ /* 0x0022a400080411ff */
[----:B--2---:R-:W-:Y:S05]  /*a420*/  @!P2 NANOSLEEP.SYNCS 0x989680 ;  /* 0x009896800000a95d */ /* 0x004fea0003900000 */
[----:B------:R-:W2:Y:S02]  /*a430*/  @!P2 SYNCS.PHASECHK.TRANS64 P2, [R2+URZ+0x108], R3 ;  /* 0x000108030200a5a7 */ /* 0x000ea400080410ff */
[----:B--2---:R-:W-:Y:S05]  /*a440*/  @!P2 BRA `(.L_x_194) ;  /* 0xfffffffc00f0a947 */ /* 0x004fea000383ffff */
[----:B------:R-:W-:Y:S05]  /*a450*/  BRA `(.L_x_90) ;  /* 0xffffffac00a07947 */ /* 0x000fea000383ffff */
.L_x_94:
[----:B-1----:R-:W-:Y:S07]  /*a460*/  MOV R3, UR31 ;  /* 0x0000001f00037c02 */ /* 0x002fee0008000f00 */
.L_x_195:
[----:B-1----:R1:W2:Y:S02]  /*a470*/  SYNCS.PHASECHK.TRANS64.TRYWAIT P1, [R3+URZ+0xe0], R8 ;  /* 0x0000e008030075a7 */ /* 0x0022a400080211ff */
[----:B--2---:R-:W-:Y:S05]  /*a480*/  @!P1 NANOSLEEP.SYNCS 0x989680 ;  /* 0x009896800000995d */ /* 0x004fea0003900000 */
[----:B------:R-:W2:Y:S02]  /*a490*/  @!P1 SYNCS.PHASECHK.TRANS64 P1, [R3+URZ+0xe0], R8 ;  /* 0x0000e008030095a7 */ /* 0x000ea400080210ff */
[----:B--2---:R-:W-:Y:S05]  /*a4a0*/  @!P1 BRA `(.L_x_195) ;  /* 0xfffffffc00f09947 */ /* 0x004fea000383ffff */
[----:B------:R-:W-:Y:S05]  /*a4b0*/  BRA `(.L_x_196) ;  /* 0xffffffb000307947 */ /* 0x000fea000383ffff */
.L_x_95:
[----:B------:R-:W-:Y:S07]  /*a4c0*/  MOV R3, UR31 ;  /* 0x0000001f00037c02 */ /* 0x000fee0008000f00 */
.L_x_197:
[----:B-1----:R1:W2:Y:S02]  /*a4d0*/  SYNCS.PHASECHK.TRANS64.TRYWAIT P1, [R3+URZ+0xe8], R8 ;  /* 0x0000e808030075a7 */ /* 0x0022a400080211ff */
[----:B--2---:R-:W-:Y:S05]  /*a4e0*/  @!P1 NANOSLEEP.SYNCS 0x989680 ;  /* 0x009896800000995d */ /* 0x004fea0003900000 */
[----:B------:R-:W2:Y:S02]  /*a4f0*/  @!P1 SYNCS.PHASECHK.TRANS64 P1, [R3+URZ+0xe8], R8 ;  /* 0x0000e808030095a7 */ /* 0x000ea400080210ff */
[----:B--2---:R-:W-:Y:S05]  /*a500*/  @!P1 BRA `(.L_x_197) ;  /* 0xfffffffc00f09947 */ /* 0x004fea000383ffff */
[----:B------:R-:W-:Y:S05]  /*a510*/  BRA `(.L_x_198) ;  /* 0xffffffb000887947 */ /* 0x000fea000383ffff */
.L_x_96:
[----:B------:R-:W-:Y:S07]  /*a520*/  MOV R3, UR31 ;  /* 0x0000001f00037c02 */ /* 0x000fee0008000f00 */
.L_x_199:
[----:B-1----:R1:W2:Y:S02]  /*a530*/  SYNCS.PHASECHK.TRANS64.TRYWAIT P1, [R3+URZ+0xf0], R8 ;  /* 0x0000f008030075a7 */ /* 0x0022a400080211ff */
[----:B--2---:R-:W-:Y:S05]  /*a540*/  @!P1 NANOSLEEP.SYNCS 0x989680 ;  /* 0x009896800000995d */ /* 0x004fea0003900000 */
[----:B------:R-:W2:Y:S02]  /*a550*/  @!P1 SYNCS.PHASECHK.TRANS64 P1, [R3+URZ+0xf0], R8 ;  /* 0x0000f008030095a7 */ /* 0x000ea400080210ff */
[----:B--2---:R-:W-:Y:S05]  /*a560*/  @!P1 BRA `(.L_x_199) ;  /* 0xfffffffc00f09947 */ /* 0x004fea000383ffff */
[----:B------:R-:W-:Y:S05]  /*a570*/  BRA `(.L_x_200) ;  /* 0xffffffb000f07947 */ /* 0x000fea000383ffff */
.L_x_97:
[----:B------:R-:W-:Y:S07]  /*a580*/  MOV R3, UR31 ;  /* 0x0000001f00037c02 */ /* 0x000fee0008000f00 */
.L_x_201:
[----:B-1----:R1:W2:Y:S02]  /*a590*/  SYNCS.PHASECHK.TRANS64.TRYWAIT P0, [R3+URZ+0xf8], R8 ;  /* 0x0000f808030075a7 */ /* 0x0022a400080011ff */
[----:B--2---:R-:W-:Y:S05]  /*a5a0*/  @!P0 NANOSLEEP.SYNCS 0x989680 ;  /* 0x009896800000895d */ /* 0x004fea0003900000 */
[----:B------:R-:W2:Y:S02]  /*a5b0*/  @!P0 SYNCS.PHASECHK.TRANS64 P0, [R3+URZ+0xf8], R8 ;  /* 0x0000f808030085a7 */ /* 0x000ea400080010ff */
[----:B--2---:R-:W-:Y:S05]  /*a5c0*/  @!P0 BRA `(.L_x_201) ;  /* 0xfffffffc00f08947 */ /* 0x004fea000383ffff */
[----:B------:R-:W-:Y:S05]  /*a5d0*/  BRA `(.L_x_202) ;  /* 0xffffffb400607947 */ /* 0x000fea000383ffff */
.L_x_99:
[----:B--2---:R-:W-:-:S07]  /*a5e0*/  MOV R0, UR31 ;  /* 0x0000001f00007c02 */ /* 0x004fce0008000f00 */
.L_x_203:
[----:B-1----:R1:W2:Y:S02]  /*a5f0*/  SYNCS.PHASECHK.TRANS64.TRYWAIT P0, [R0+URZ+0xe0], R3 ;  /* 0x0000e003000075a7 */ /* 0x0022a400080011ff */
[----:B--2---:R-:W-:Y:S05]  /*a600*/  @!P0 NANOSLEEP.SYNCS 0x989680 ;  /* 0x009896800000895d */ /* 0x004fea0003900000 */
[----:B------:R-:W2:Y:S02]  /*a610*/  @!P0 SYNCS.PHASECHK.TRANS64 P0, [R0+URZ+0xe0], R3 ;  /* 0x0000e003000085a7 */ /* 0x000ea400080010ff */
[----:B--2---:R-:W-:Y:S05]  /*a620*/  @!P0 BRA `(.L_x_203) ;  /* 0xfffffffc00f08947 */ /* 0x004fea000383ffff */
[----:B------:R-:W-:Y:S05]  /*a630*/  BRA `(.L_x_204) ;  /* 0xffffffb400ec7947 */ /* 0x000fea000383ffff */
.L_x_100:
[----:B-12---:R-:W-:-:S07]  /*a640*/  MOV R0, UR31 ;  /* 0x0000001f00007c02 */ /* 0x006fce0008000f00 */
.L_x_205:
[----:B-1----:R1:W2:Y:S02]  /*a650*/  SYNCS.PHASECHK.TRANS64.TRYWAIT P0, [R0+URZ+0xe8], R3 ;  /* 0x0000e803000075a7 */ /* 0x0022a400080011ff */
[----:B--2---:R-:W-:Y:S05]  /*a660*/  @!P0 NANOSLEEP.SYNCS 0x989680 ;  /* 0x009896800000895d */ /* 0x004fea0003900000 */
[----:B------:R-:W2:Y:S02]  /*a670*/  @!P0 SYNCS.PHASECHK.TRANS64 P0, [R0+URZ+0xe8], R3 ;  /* 0x0000e803000085a7 */ /* 0x000ea400080010ff */
[----:B--2---:R-:W-:Y:S05]  /*a680*/  @!P0 BRA `(.L_x_205) ;  /* 0xfffffffc00f08947 */ /* 0x004fea000383ffff */
[----:B------:R-:W-:Y:S05]  /*a690*/  BRA `(.L_x_206) ;  /* 0xffffffb400dc7947 */ /* 0x000fea000383ffff */
.L_x_101:
[----:B-12---:R-:W-:-:S07]  /*a6a0*/  MOV R0, UR31 ;  /* 0x0000001f00007c02 */ /* 0x006fce0008000f00 */
.L_x_207:
[----:B-1----:R1:W2:Y:S02]  /*a6b0*/  SYNCS.PHASECHK.TRANS64.TRYWAIT P0, [R0+URZ+0xf0], R3 ;  /* 0x0000f003000075a7 */ /* 0x0022a400080011ff */
[----:B--2---:R-:W-:Y:S05]  /*a6c0*/  @!P0 NANOSLEEP.SYNCS 0x989680 ;  /* 0x009896800000895d */ /* 0x004fea0003900000 */
[----:B------:R-:W2:Y:S02]  /*a6d0*/  @!P0 SYNCS.PHASECHK.TRANS64 P0, [R0+URZ+0xf0], R3 ;  /* 0x0000f003000085a7 */ /* 0x000ea400080010ff */
[----:B--2---:R-:W-:Y:S05]  /*a6e0*/  @!P0 BRA `(.L_x_207) ;  /* 0xfffffffc00f08947 */ /* 0x004fea000383ffff */
[----:B------:R-:W-:Y:S05]  /*a6f0*/  BRA `(.L_x_208) ;  /* 0xffffffb400cc7947 */ /* 0x000fea000383ffff */
.L_x_103:
[----:B------:R-:W-:Y:S07]  /*a700*/  MOV R0, UR44 ;  /* 0x0000002c00007c02 */ /* 0x000fee0008000f00 */
.L_x_209:
[----:B-1----:R1:W2:Y:S02]  /*a710*/  SYNCS.PHASECHK.TRANS64.TRYWAIT P0, [R0+URZ+0x110], R3 ;  /* 0x00011003000075a7 */ /* 0x0022a400080011ff */
[----:B--2---:R-:W-:Y:S05]  /*a720*/  @!P0 NANOSLEEP.SYNCS 0x989680 ;  /* 0x009896800000895d */ /* 0x004fea0003900000 */
[----:B------:R-:W2:Y:S02]  /*a730*/  @!P0 SYNCS.PHASECHK.TRANS64 P0, [R0+URZ+0x110], R3 ;  /* 0x00011003000085a7 */ /* 0x000ea400080010ff */
[----:B--2---:R-:W-:Y:S05]  /*a740*/  @!P0 BRA `(.L_x_209) ;  /* 0xfffffffc00f08947 */ /* 0x004fea000383ffff */
[----:B------:R-:W-:Y:S05]  /*a750*/  BRA `(.L_x_210) ;  /* 0xffffffb800b07947 */ /* 0x000fea000383ffff */
.L_x_114:
[----:B-1----:R-:W-:Y:S04]  /*a760*/  MOV R0, UR44 ;  /* 0x0000002c00007c02 */ /* 0x002fe80008000f00 */
[----:B------:R1:W2:Y:S03]  /*a770*/  SYNCS.PHASECHK.TRANS64.TRYWAIT P1, [R0+URZ+0xc0], R5 ;  /* 0x0000c005000075a7 */ /* 0x0002a600080211ff */
[----:B--2---:R-:W-:Y:S05]  /*a780*/  @!P1 NANOSLEEP.SYNCS 0x989680 ;  /* 0x009896800000995d */ /* 0x004fea0003900000 */
[----:B------:R-:W2:Y:S02]  /*a790*/  @!P1 SYNCS.PHASECHK.TRANS64 P1, [R0+URZ+0xc0], R5 ;  /* 0x0000c005000095a7 */ /* 0x000ea400080210ff */
[----:B--2---:R-:W-:Y:S05]  /*a7a0*/  @!P1 BRA `(.L_x_114) ;  /* 0xfffffffc00ec9947 */ /* 0x004fea000383ffff */
[----:B------:R-:W-:Y:S05]  /*a7b0*/  BRA `(.L_x_113) ;  /* 0xffffffc800707947 */ /* 0x000fea000383ffff */
.L_x_116:
[----:B------:R1:W1:Y:S02]  /*a7c0*/  SYNCS.PHASECHK.TRANS64.TRYWAIT P0, [R86+URZ+0x120], R3 ;  /* 0x00012003560075a7 */ /* 0x00026400080011ff */
[----:B-1----:R-:W-:Y:S05]  /*a7d0*/  @!P0 NANOSLEEP.SYNCS 0x989680 ;  /* 0x009896800000895d */ /* 0x002fea0003900000 */
[----:B------:R-:W1:Y:S02]  /*a7e0*/  @!P0 SYNCS.PHASECHK.TRANS64 P0, [R86+URZ+0x120], R3 ;  /* 0x00012003560085a7 */ /* 0x000e6400080010ff */
[----:B-1----:R-:W-:Y:S05]  /*a7f0*/  @!P0 BRA `(.L_x_116) ;  /* 0xfffffffc00f08947 */ /* 0x002fea000383ffff */
[----:B------:R-:W-:Y:S05]  /*a800*/  BRA `(.L_x_115) ;  /* 0xffffffc800987947 */ /* 0x000fea000383ffff */
.L_x_125:
[----:B-1----:R1:W3:Y:S02]  /*a810*/  SYNCS.PHASECHK.TRANS64.TRYWAIT P0, [R3+URZ+0xc0], R0 ;  /* 0x0000c000030075a7 */ /* 0x0022e400080011ff */
[----:B---3--:R-:W-:Y:S05]  /*a820*/  @!P0 NANOSLEEP.SYNCS 0x989680 ;  /* 0x009896800000895d */ /* 0x008fea0003900000 */
[----:B------:R-:W3:Y:S02]  /*a830*/  @!P0 SYNCS.PHASECHK.TRANS64 P0, [R3+URZ+0xc0], R0 ;  /* 0x0000c000030085a7 */ /* 0x000ee400080010ff */
[----:B---3--:R-:W-:Y:S05]  /*a840*/  @!P0 BRA `(.L_x_125) ;  /* 0xfffffffc00f08947 */ /* 0x008fea000383ffff */
[----:B------:R-:W-:Y:S05]  /*a850*/  BRA `(.L_x_124) ;  /* 0xffffffd000d47947 */ /* 0x000fea000383ffff */
.L_x_133:
[----:B-1----:R1:W4:Y:S02]  /*a860*/  SYNCS.PHASECHK.TRANS64.TRYWAIT P0, [R40+URZ+0xc0], R5 ;  /* 0x0000c005280075a7 */ /* 0x00232400080011ff */
[----:B----4-:R-:W-:Y:S05]  /*a870*/  @!P0 NANOSLEEP.SYNCS 0x989680 ;  /* 0x009896800000895d */ /* 0x010fea0003900000 */
[----:B------:R-:W4:Y:S02]  /*a880*/  @!P0 SYNCS.PHASECHK.TRANS64 P0, [R40+URZ+0xc0], R5 ;  /* 0x0000c005280085a7 */ /* 0x000f2400080010ff */
[----:B----4-:R-:W-:Y:S05]  /*a890*/  @!P0 BRA `(.L_x_133) ;  /* 0xfffffffc00f08947 */ /* 0x010fea000383ffff */
[----:B------:R-:W-:Y:S05]  /*a8a0*/  BRA `(.L_x_132) ;  /* 0xffffffdc002c7947 */ /* 0x000fea000383ffff */
.L_x_141:
[----:B-1----:R1:W4:Y:S02]  /*a8b0*/  SYNCS.PHASECHK.TRANS64.TRYWAIT P0, [R92+URZ+0xc0], R5 ;  /* 0x0000c0055c0075a7 */ /* 0x00232400080011ff */
[----:B----4-:R-:W-:Y:S05]  /*a8c0*/  @!P0 NANOSLEEP.SYNCS 0x989680 ;  /* 0x009896800000895d */ /* 0x010fea0003900000 */
[----:B------:R-:W4:Y:S02]  /*a8d0*/  @!P0 SYNCS.PHASECHK.TRANS64 P0, [R92+URZ+0xc0], R5 ;  /* 0x0000c0055c0085a7 */ /* 0x000f2400080010ff */
[----:B----4-:R-:W-:Y:S05]  /*a8e0*/  @!P0 BRA `(.L_x_141) ;  /* 0xfffffffc00f08947 */ /* 0x010fea000383ffff */
[----:B------:R-:W-:Y:S05]  /*a8f0*/  BRA `(.L_x_140) ;  /* 0xffffffe400807947 */ /* 0x000fea000383ffff */
        .weak           $__internal_0_$__cuda_sm10x_tcgen05_guardrail_trap_col_being_dealloced_not_returned_by_alloc
        .type           $__internal_0_$__cuda_sm10x_tcgen05_guardrail_trap_col_being_dealloced_not_returned_by_alloc,@function
        .size           $__internal_0_$__cuda_sm10x_tcgen05_guardrail_trap_col_being_dealloced_not_returned_by_alloc,($__internal_1_$__cuda_sm10x_tcgen05_guardrail_trap_phase_invalid_during_alloc - $__internal_0_$__cuda_sm10x_tcgen05_guardrail_trap_col_being_dealloced_not_returned_by_alloc)
$__internal_0_$__cuda_sm10x_tcgen05_guardrail_trap_col_being_dealloced_not_returned_by_alloc:
[----:B------:R-:W-:Y:S05]  /*a900*/  BPT.TRAP 0x1 ;  /* 0x000000040000795c */ /* 0x000fea0000300000 */
[----:B------:R-:W-:-:S04]  /*a910*/  HFMA2 R3, -RZ, RZ, 0, 0 ;  /* 0x00000000ff037431 */ /* 0x000fc800000001ff */
[----:B------:R-:W-:Y:S05]  /*a920*/  RET.REL.NODEC R2 `(_ZN7cutlass13device_kernelINS_4conv6kernel13ConvUniversalINS1_16ConvProblemShapeILNS1_8OperatorE1ELi2EEENS1_10collective14CollectiveConvINS1_47MainloopSm100TmaUmmaWarpSpecializedImplicitGemmILS5_1ELi12ELi2ELi1ELi2EN4cute5tupleIJNSA_1CILi2EEENSC_ILi1EEESE_EEEEENSB_IJNSC_ILi128EEESH_NSB_IJNSC_ILi32EEEEEEEEENS_10tfloat32_tESL_NSA_8TiledMMAINSA_8MMA_AtomIJNSA_23SM100_MMA_TF32_2x1SM_SSISL_SL_fLi128ELi128ELNSA_4UMMA5MajorE0ELSQ_1ELNSP_7ScaleInE0ELSR_0EEEEEENSA_6LayoutINSB_IJSE_SE_SE_EEENSB_IJNSC_ILi0EEESW_SW_EEEEENSB_IJNSA_10UnderscoreESZ_SZ_EEEEENS7_6detail27Sm100ImplicitGemmTileTraitsINSA_25SM100_TMA_2SM_LOAD_IM2COLENSA_14ComposedLayoutINSA_7SwizzleILi3ELi4ELi3EEENSA_18smem_ptr_flag_bitsILi32EEENSU_INSB_IJNSC_ILi8EEESI_EEENSB_IJSI_SE_EEEEEEEvEENS13_INSA_18SM100_TMA_2SM_LOADENS15_INS16_ILi2ELi5ELi2EEES19_NSU_INSB_IJSI_NSC_ILi4EEEEEENSB_IJSE_SI_EEEEEEEvEEEENS_8epilogue10collective18CollectiveEpilogueINS1P_23Sm100TmaWarpSpecializedILi4ELi2ELi16ELb1ELb0EEEJNSB_IJNSC_ILi64EEESH_SJ_EEENSB_IJNSU_IS1U_SE_EENSU_INSB_IJNSC_ILi16EEESD_EEENSB_IJSE_S1U_EEEEEEEESL_NSB_IJNSB_IJlllEEESE_SW_EEESL_S23_NS1P_6fusion15FusionCallbacksIS1T_NS24_17LinearCombinationISL_fSL_fLNS_15FloatRoundStyleE2EEES1V_S21_JEEENSA_5SM1004TMEM4LOAD26SM100_TMEM_LOAD_32dp32b16xENSA_20SM90_TMA_LOAD_IM2COLENS15_INS16_ILi2ELi4ELi3EEES19_NSU_INSB_IJS1A_S1X_EEENSB_IJS1X_SE_EEEEEEENSA_39AutoVectorizingCopyWithAssumedAlignmentILi128EEENSA_21SM90_TMA_STORE_IM2COLES2J_S2L_S2L_EEEvvEEEEvNT_6ParamsE) ;  /* 0xffffff5402b47950 */ /* 0x000fea0003c3ffff */
        .weak           $__internal_1_$__cuda_sm10x_tcgen05_guardrail_trap_phase_invalid_during_alloc
        .type           $__internal_1_$__cuda_sm10x_tcgen05_guardrail_trap_phase_invalid_during_alloc,@function
        .size           $__internal_1_$__cuda_sm10x_tcgen05_guardrail_trap_phase_invalid_during_alloc,($__internal_2_$__cuda_sm10x_tcgen05_guardrail_trap_unallocated_columns_being_dealloced - $__internal_1_$__cuda_sm10x_tcgen05_guardrail_trap_phase_invalid_during_alloc)
$__internal_1_$__cuda_sm10x_tcgen05_guardrail_trap_phase_invalid_during_alloc:
[----:B------:R-:W-:Y:S05]  /*a930*/  BPT.TRAP 0x1 ;  /* 0x000000040000795c */ /* 0x000fea0000300000 */
[----:B------:R-:W-:-:S04]  /*a940*/  MOV R5, 0x0 ;  /* 0x0000000000057802 */ /* 0x000fc80000000f00 */
[----:B------:R-:W-:Y:S05]  /*a950*/  RET.REL.NODEC R4 `(_ZN7cutlass13device_kernelINS_4conv6kernel13ConvUniversalINS1_16ConvProblemShapeILNS1_8OperatorE1ELi2EEENS1_10collective14CollectiveConvINS1_47MainloopSm100TmaUmmaWarpSpecializedImplicitGemmILS5_1ELi12ELi2ELi1ELi2EN4cute5tupleIJNSA_1CILi2EEENSC_ILi1EEESE_EEEEENSB_IJNSC_ILi128EEESH_NSB_IJNSC_ILi32EEEEEEEEENS_10tfloat32_tESL_NSA_8TiledMMAINSA_8MMA_AtomIJNSA_23SM100_MMA_TF32_2x1SM_SSISL_SL_fLi128ELi128ELNSA_4UMMA5MajorE0ELSQ_1ELNSP_7ScaleInE0ELSR_0EEEEEENSA_6LayoutINSB_IJSE_SE_SE_EEENSB_IJNSC_ILi0EEESW_SW_EEEEENSB_IJNSA_10UnderscoreESZ_SZ_EEEEENS7_6detail27Sm100ImplicitGemmTileTraitsINSA_25SM100_TMA_2SM_LOAD_IM2COLENSA_14ComposedLayoutINSA_7SwizzleILi3ELi4ELi3EEENSA_18smem_ptr_flag_bitsILi32EEENSU_INSB_IJNSC_ILi8EEESI_EEENSB_IJSI_SE_EEEEEEEvEENS13_INSA_18SM100_TMA_2SM_LOADENS15_INS16_ILi2ELi5ELi2EEES19_NSU_INSB_IJSI_NSC_ILi4EEEEEENSB_IJSE_SI_EEEEEEEvEEEENS_8epilogue10collective18CollectiveEpilogueINS1P_23Sm100TmaWarpSpecializedILi4ELi2ELi16ELb1ELb0EEEJNSB_IJNSC_ILi64EEESH_SJ_EEENSB_IJNSU_IS1U_SE_EENSU_INSB_IJNSC_ILi16EEESD_EEENSB_IJSE_S1U_EEEEEEEESL_NSB_IJNSB_IJlllEEESE_SW_EEESL_S23_NS1P_6fusion15FusionCallbacksIS1T_NS24_17LinearCombinationISL_fSL_fLNS_15FloatRoundStyleE2EEES1V_S21_JEEENSA_5SM1004TMEM4LOAD26SM100_TMEM_LOAD_32dp32b16xENSA_20SM90_TMA_LOAD_IM2COLENS15_INS16_ILi2ELi4ELi3EEES19_NSU_INSB_IJS1A_S1X_EEENSB_IJS1X_SE_EEEEEEENSA_39AutoVectorizingCopyWithAssumedAlignmentILi128EEENSA_21SM90_TMA_STORE_IM2COLES2J_S2L_S2L_EEEvvEEEEvNT_6ParamsE) ;  /* 0xffffff5404a87950 */ /* 0x000fea0003c3ffff */
        .weak           $__internal_2_$__cuda_sm10x_tcgen05_guardrail_trap_unallocated_columns_being_dealloced
        .type           $__internal_2_$__cuda_sm10x_tcgen05_guardrail_trap_unallocated_columns_being_dealloced,@function
        .size           $__internal_2_$__cuda_sm10x_tcgen05_guardrail_trap_unallocated_columns_being_dealloced,(.L_x_212 - $__internal_2_$__cuda_sm10x_tcgen05_guardrail_trap_unallocated_columns_being_dealloced)
$__internal_2_$__cuda_sm10x_tcgen05_guardrail_trap_unallocated_columns_being_dealloced:
[----:B------:R-:W-:Y:S05]  /*a960*/  BPT.TRAP 0x1 ;  /* 0x000000040000795c */ /* 0x000fea0000300000 */
[----:B------:R-:W-:-:S04]  /*a970*/  HFMA2 R3, -RZ, RZ, 0, 0 ;  /* 0x00000000ff037431 */ /* 0x000fc800000001ff */
[----:B------:R-:W-:Y:S05]  /*a980*/  RET.REL.NODEC R2 `(_ZN7cutlass13device_kernelINS_4conv6kernel13ConvUniversalINS1_16ConvProblemShapeILNS1_8OperatorE1ELi2EEENS1_10collective14CollectiveConvINS1_47MainloopSm100TmaUmmaWarpSpecializedImplicitGemmILS5_1ELi12ELi2ELi1ELi2EN4cute5tupleIJNSA_1CILi2EEENSC_ILi1EEESE_EEEEENSB_IJNSC_ILi128EEESH_NSB_IJNSC_ILi32EEEEEEEEENS_10tfloat32_tESL_NSA_8TiledMMAINSA_8MMA_AtomIJNSA_23SM100_MMA_TF32_2x1SM_SSISL_SL_fLi128ELi128ELNSA_4UMMA5MajorE0ELSQ_1ELNSP_7ScaleInE0ELSR_0EEEEEENSA_6LayoutINSB_IJSE_SE_SE_EEENSB_IJNSC_ILi0EEESW_SW_EEEEENSB_IJNSA_10UnderscoreESZ_SZ_EEEEENS7_6detail27Sm100ImplicitGemmTileTraitsINSA_25SM100_TMA_2SM_LOAD_IM2COLENSA_14ComposedLayoutINSA_7SwizzleILi3ELi4ELi3EEENSA_18smem_ptr_flag_bitsILi32EEENSU_INSB_IJNSC_ILi8EEESI_EEENSB_IJSI_SE_EEEEEEEvEENS13_INSA_18SM100_TMA_2SM_LOADENS15_INS16_ILi2ELi5ELi2EEES19_NSU_INSB_IJSI_NSC_ILi4EEEEEENSB_IJSE_SI_EEEEEEEvEEEENS_8epilogue10collective18CollectiveEpilogueINS1P_23Sm100TmaWarpSpecializedILi4ELi2ELi16ELb1ELb0EEEJNSB_IJNSC_ILi64EEESH_SJ_EEENSB_IJNSU_IS1U_SE_EENSU_INSB_IJNSC_ILi16EEESD_EEENSB_IJSE_S1U_EEEEEEEESL_NSB_IJNSB_IJlllEEESE_SW_EEESL_S23_NS1P_6fusion15FusionCallbacksIS1T_NS24_17LinearCombinationISL_fSL_fLNS_15FloatRoundStyleE2EEES1V_S21_JEEENSA_5SM1004TMEM4LOAD26SM100_TMEM_LOAD_32dp32b16xENSA_20SM90_TMA_LOAD_IM2COLENS15_INS16_ILi2ELi4ELi3EEES19_NSU_INSB_IJS1A_S1X_EEENSB_IJS1X_SE_EEEEEEENSA_39AutoVectorizingCopyWithAssumedAlignmentILi128EEENSA_21SM90_TMA_STORE_IM2COLES2J_S2L_S2L_EEEvvEEEEvNT_6ParamsE) ;  /* 0xffffff54029c7950 */ /* 0x000fea0003c3ffff */
.L_x_211:
[----:B------:R-:W-:-:S00]  /*a990*/  BRA `(.L_x_211) ;  /* 0xfffffffc00fc7947 */ /* 0x000fc0000383ffff */
[----:B------:R-:W-:-:S00]  /*a9a0*/  NOP ;  /* 0x0000000000007918 */ /* 0x000fc00000000000 */
        /* <DEDUP_REMOVED lines=13> */
.L_x_212:


//--------------------- .nv.global.init           --------------------------
	.section	.nv.global.init,"aw",@progbits
.nv.global.init:
	.type		$str$29,@object
	.size		$str$29,($str$30 - $str$29)
$str$29:
        /*0000*/ 	.byte	0x28, 0x61, 0x64, 0x64, 0x72, 0x65, 0x73, 0x73, 0x20, 0x26, 0x20, 0x6d, 0x61, 0x73, 0x6b, 0x29
        /*0010*/ 	.byte	0x20, 0x3d, 0x3d, 0x20, 0x30, 0x00
	.type		$str$30,@object
	.size		$str$30,($str$28 - $str$30)
$str$30:
        /*0016*/ 	.byte	0x2f, 0x74, 0x6d, 0x70, 0x2f, 0x63, 0x75, 0x74, 0x6c, 0x61, 0x73, 0x73, 0x5f, 0x73, 0x77, 0x65
        /*0026*/ 	.byte	0x65, 0x70, 0x5f, 0x73, 0x72, 0x63, 0x2f, 0x69, 0x6e, 0x63, 0x6c, 0x75, 0x64, 0x65, 0x2f, 0x63
        /*0036*/ 	.byte	0x75, 0x74, 0x65, 0x2f, 0x70, 0x6f, 0x69, 0x6e, 0x74, 0x65, 0x72, 0x5f, 0x66, 0x6c, 0x61, 0x67
        /*0046*/ 	.byte	0x67, 0x65, 0x64, 0x2e, 0x68, 0x70, 0x70, 0x00
	.type		$str$28,@object
	.size		$str$28,($str$27 - $str$28)
$str$28:
        /*004e*/ 	.byte	0x2f, 0x74, 0x6d, 0x70, 0x2f, 0x63, 0x75, 0x74, 0x6c, 0x61, 0x73, 0x73, 0x5f, 0x73, 0x77, 0x65
        /*005e*/ 	.byte	0x65, 0x70, 0x5f, 0x73, 0x72, 0x63, 0x2f, 0x69, 0x6e, 0x63, 0x6c, 0x75, 0x64, 0x65, 0x2f, 0x63
        /*006e*/ 	.byte	0x75, 0x74, 0x65, 0x2f, 0x61, 0x74, 0x6f, 0x6d, 0x2f, 0x63, 0x6f, 0x70, 0x79, 0x5f, 0x74, 0x72
        /*007e*/ 	.byte	0x61, 0x69, 0x74, 0x73, 0x5f, 0x73, 0x6d, 0x31, 0x30, 0x30, 0x2e, 0x68, 0x70, 0x70, 0x00
	.type		$str$27,@object
	.size		$str$27,(__unnamed_1 - $str$27)
$str$27:
        /*008d*/ 	.byte	0x28, 0x28, 0x75, 0x69, 0x6e, 0x74, 0x33, 0x32, 0x5f, 0x74, 0x28, 0x74, 0x68, 0x72, 0x65, 0x61
        /*009d*/ 	.byte	0x64, 0x49, 0x64, 0x78, 0x2e, 0x78, 0x29, 0x20, 0x2f, 0x20, 0x33, 0x32, 0x29, 0x20, 0x25, 0x20
        /*00ad*/ 	.byte	0x34, 0x29, 0x20, 0x3d, 0x3d, 0x20, 0x28, 0x28, 0x28, 0x74, 0x6d, 0x65, 0x6d, 0x5f, 0x61, 0x64
        /*00bd*/ 	.byte	0x64, 0x72, 0x20, 0x3e, 0x3e, 0x20, 0x31, 0x36, 0x29, 0x20, 0x2f, 0x20, 0x33, 0x32, 0x29, 0x20
        /*00cd*/ 	.byte	0x25, 0x20, 0x34, 0x29, 0x00
	.type		__unnamed_1,@object
	.size		__unnamed_1,(__unnamed_2 - __unnamed_1)
__unnamed_1:
        /*00d2*/ 	.byte	0x61, 0x75, 0x74, 0x6f, 0x20, 0x63, 0x75, 0x74, 0x65, 0x3a, 0x3a, 0x61, 0x73, 0x5f, 0x70, 0x6f
        /* <DEDUP_REMOVED lines=24> */
        /*0262*/ 	.byte	0x43, 0x3c, 0x32, 0x30, 0x34, 0x38, 0x3e, 0x3e, 0x3e, 0x3e, 0x5d, 0x00
	.type		__unnamed_2,@object
	.size		__unnamed_2,(.L_2 - __unnamed_2)
__unnamed_2:
        /* <DEDUP_REMOVED lines=42> */
        /*050e*/ 	.byte	0x3e, 0x5d, 0x00
.L_2:


//--------------------- .nv.shared._ZN7cutlass13device_kernelINS_4conv6kernel13ConvUniversalINS1_16ConvProblemShapeILNS1_8OperatorE1ELi2EEENS1_10collective14CollectiveConvINS1_47MainloopSm100TmaUmmaWarpSpecializedImplicitGemmILS5_1ELi12ELi2ELi1ELi2EN4cute5tupleIJNSA_1CILi2EEENSC_ILi1EEESE_EEEEENSB_IJNSC_ILi128EEESH_NSB_IJNSC_ILi32EEEEEEEEENS_10tfloat32_tESL_NSA_8TiledMMAINSA_8MMA_AtomIJNSA_23SM100_MMA_TF32_2x1SM_SSISL_SL_fLi128ELi128ELNSA_4UMMA5MajorE0ELSQ_1ELNSP_7ScaleInE0ELSR_0EEEEEENSA_6LayoutINSB_IJSE_SE_SE_EEENSB_IJNSC_ILi0EEESW_SW_EEEEENSB_IJNSA_10UnderscoreESZ_SZ_EEEEENS7_6detail27Sm100ImplicitGemmTileTraitsINSA_25SM100_TMA_2SM_LOAD_IM2COLENSA_14ComposedLayoutINSA_7SwizzleILi3ELi4ELi3EEENSA_18smem_ptr_flag_bitsILi32EEENSU_INSB_IJNSC_ILi8EEESI_EEENSB_IJSI_SE_EEEEEEEvEENS13_INSA_18SM100_TMA_2SM_LOADENS15_INS16_ILi2ELi5ELi2EEES19_NSU_INSB_IJSI_NSC_ILi4EEEEEENSB_IJSE_SI_EEEEEEEvEEEENS_8epilogue10collective18CollectiveEpilogueINS1P_23Sm100TmaWarpSpecializedILi4ELi2ELi16ELb1ELb0EEEJNSB_IJNSC_ILi64EEESH_SJ_EEENSB_IJNSU_IS1U_SE_EENSU_INSB_IJNSC_ILi16EEESD_EEENSB_IJSE_S1U_EEEEEEEESL_NSB_IJNSB_IJlllEEESE_SW_EEESL_S23_NS1P_6fusion15FusionCallbacksIS1T_NS24_17LinearCombinationISL_fSL_fLNS_15FloatRoundStyleE2EEES1V_S21_JEEENSA_5SM1004TMEM4LOAD26SM100_TMEM_LOAD_32dp32b16xENSA_20SM90_TMA_LOAD_IM2COLENS15_INS16_ILi2ELi4ELi3EEES19_NSU_INSB_IJS1A_S1X_EEENSB_IJS1X_SE_EEEEEEENSA_39AutoVectorizingCopyWithAssumedAlignmentILi128EEENSA_21SM90_TMA_STORE_IM2COLES2J_S2L_S2L_EEEvvEEEEvNT_6ParamsE --------------------------
	.section	.nv.shared._ZN7cutlass13device_kernelINS_4conv6kernel13ConvUniversalINS1_16ConvProblemShapeILNS1_8OperatorE1ELi2EEENS1_10collective14CollectiveConvINS1_47MainloopSm100TmaUmmaWarpSpecializedImplicitGemmILS5_1ELi12ELi2ELi1ELi2EN4cute5tupleIJNSA_1CILi2EEENSC_ILi1EEESE_EEEEENSB_IJNSC_ILi128EEESH_NSB_IJNSC_ILi32EEEEEEEEENS_10tfloat32_tESL_NSA_8TiledMMAINSA_8MMA_AtomIJNSA_23SM100_MMA_TF32_2x1SM_SSISL_SL_fLi128ELi128ELNSA_4UMMA5MajorE0ELSQ_1ELNSP_7ScaleInE0ELSR_0EEEEEENSA_6LayoutINSB_IJSE_SE_SE_EEENSB_IJNSC_ILi0EEESW_SW_EEEEENSB_IJNSA_10UnderscoreESZ_SZ_EEEEENS7_6detail27Sm100ImplicitGemmTileTraitsINSA_25SM100_TMA_2SM_LOAD_IM2COLENSA_14ComposedLayoutINSA_7SwizzleILi3ELi4ELi3EEENSA_18smem_ptr_flag_bitsILi32EEENSU_INSB_IJNSC_ILi8EEESI_EEENSB_IJSI_SE_EEEEEEEvEENS13_INSA_18SM100_TMA_2SM_LOADENS15_INS16_ILi2ELi5ELi2EEES19_NSU_INSB_IJSI_NSC_ILi4EEEEEENSB_IJSE_SI_EEEEEEEvEEEENS_8epilogue10collective18CollectiveEpilogueINS1P_23Sm100TmaWarpSpecializedILi4ELi2ELi16ELb1ELb0EEEJNSB_IJNSC_ILi64EEESH_SJ_EEENSB_IJNSU_IS1U_SE_EENSU_INSB_IJNSC_ILi16EEESD_EEENSB_IJSE_S1U_EEEEEEEESL_NSB_IJNSB_IJlllEEESE_SW_EEESL_S23_NS1P_6fusion15FusionCallbacksIS1T_NS24_17LinearCombinationISL_fSL_fLNS_15FloatRoundStyleE2EEES1V_S21_JEEENSA_5SM1004TMEM4LOAD26SM100_TMEM_LOAD_32dp32b16xENSA_20SM90_TMA_LOAD_IM2COLENS15_INS16_ILi2ELi4ELi3EEES19_NSU_INSB_IJS1A_S1X_EEENSB_IJS1X_SE_EEEEEEENSA_39AutoVectorizingCopyWithAssumedAlignmentILi128EEENSA_21SM90_TMA_STORE_IM2COLES2J_S2L_S2L_EEEvvEEEEvNT_6ParamsE,"aw",@nobits
	.sectionflags	@""
	.align	16
	.zero		1024


//--------------------- .nv.shared.reserved.0     --------------------------
	.section	.nv.shared.reserved.0,"aw",@nobits
	.weak		__nv_reservedSMEM_offset_0_alias
	.size		__nv_reservedSMEM_offset_0_alias, 0, 64
	.other		__nv_reservedSMEM_offset_0_alias,@"STO_CUDA_RESERVED_SHARED STV_DEFAULT"
__nv_reservedSMEM_offset_0_alias:
	.zero		0
.nv.shared.reserved.0:
	.zero		64
	.weak		__nv_reservedSMEM_tcgen05_partition
	.type		__nv_reservedSMEM_tcgen05_partition,@object
	.size		__nv_reservedSMEM_tcgen05_partition,(.L_0 - __nv_reservedSMEM_tcgen05_partition)
__nv_reservedSMEM_tcgen05_partition:
	.zero		32
.L_0:


//--------------------- .nv.global                --------------------------
	.section	.nv.global,"aw",@nobits
.nv.global:
	.type		_ZN39_INTERNAL_55b4f252_4_k_cu_158cb839_39164cute1_E,@object
	.size		_ZN39_INTERNAL_55b4f252_4_k_cu_158cb839_39164cute1_E,(_ZN39_INTERNAL_55b4f252_4_k_cu_158cb839_39164cuda3std3__45__cpo6cbeginE - _ZN39_INTERNAL_55b4f252_4_k_cu_158cb839_39164cute1_E)
_ZN39_INTERNAL_55b4f252_4_k_cu_158cb839_39164cute1_E:
	.zero		1
	.type		_ZN39_INTERNAL_55b4f252_4_k_cu_158cb839_39164cuda3std3__45__cpo6cbeginE,@object
	.size		_ZN39_INTERNAL_55b4f252_4_k_cu_158cb839_39164cuda3std3__45__cpo6cbeginE,(_ZN39_INTERNAL_55b4f252_4_k_cu_158cb839_39164cuda3std3__48in_placeE - _ZN39_INTERNAL_55b4f252_4_k_cu_158cb839_39164cuda3std3__45__cpo6cbeginE)
_ZN39_INTERNAL_55b4f252_4_k_cu_158cb839_39164cuda3std3__45__cpo6cbeginE:
	.zero		1
	.type		_ZN39_INTERNAL_55b4f252_4_k_cu_158cb839_39164cuda3std3__48in_placeE,@object
	.size		_ZN39_INTERNAL_55b4f252_4_k_cu_158cb839_39164cuda3std3__48in_placeE,(_ZN39_INTERNAL_55b4f252_4_k_cu_158cb839_39164cuda3std6ranges3__45__cpo9iter_moveE - _ZN39_INTERNAL_55b4f252_4_k_cu_158cb839_39164cuda3std3__48in_placeE)
_ZN39_INTERNAL_55b4f252_4_k_cu_158cb839_39164cuda3std3__48in_placeE:
	.zero		1
	.type		_ZN39_INTERNAL_55b4f252_4_k_cu_158cb839_39164cuda3std6ranges3__45__cpo9iter_moveE,@object
	.size		_ZN39_INTERNAL_55b4f252_4_k_cu_158cb839_39164cuda3std6ranges3__45__cpo9iter_moveE,(_ZN39_INTERNAL_55b4f252_4_k_cu_158cb839_39164cuda3std3__45__cpo5beginE - _ZN39_INTERNAL_55b4f252_4_k_cu_158cb839_39164cuda3std6ranges3__45__cpo9iter_moveE)
_ZN39_INTERNAL_55b4f252_4_k_cu_158cb839_39164cuda3std6ranges3__45__cpo9iter_moveE:
	.zero		1
	.type		_ZN39_INTERNAL_55b4f252_4_k_cu_158cb839_39164cuda3std3__45__cpo5beginE,@object
	.size		_ZN39_INTERNAL_55b4f252_4_k_cu_158cb839_39164cuda3std3__45__cpo5beginE,(_ZN39_INTERNAL_55b4f252_4_k_cu_158cb839_39164cuda3std3__441_GLOBAL__N__55b4f252_4_k_cu_158cb839_39166ignoreE - _ZN39_INTERNAL_55b4f252_4_k_cu_158cb839_39164cuda3std3__45__cpo5beginE)
_ZN39_INTERNAL_55b4f252_4_k_cu_158cb839_39164cuda3std3__45__cpo5beginE:
	.zero		1
	.type		_ZN39_INTERNAL_55b4f252_4_k_cu_158cb839_39164cuda3std3__441_GLOBAL__N__55b4f252_4_k_cu_158cb839_39166ignoreE,@object
	.size		_ZN39_INTERNAL_55b4f252_4_k_cu_158cb839_39164cuda3std3__441_GLOBAL__N__55b4f252_4_k_cu_158cb839_39166ignoreE,(_ZN39_INTERNAL_55b4f252_4_k_cu_158cb839_39164cute7productE - _ZN39_INTERNAL_55b4f252_4_k_cu_158cb839_39164cuda3std3__441_GLOBAL__N__55b4f252_4_k_cu_158cb839_39166ignoreE)
_ZN39_INTERNAL_55b4f252_4_k_cu_158cb839_39164cuda3std3__441_GLOBAL__N__55b4f252_4_k_cu_158cb839_39166ignoreE:
	.zero		1
	.type		_ZN39_INTERNAL_55b4f252_4_k_cu_158cb839_39164cute7productE,@object
	.size		_ZN39_INTERNAL_55b4f252_4_k_cu_158cb839_39164cute7productE,(_ZN39_INTERNAL_55b4f252_4_k_cu_158cb839_39164cuda3std3__45__cpo3endE - _ZN39_INTERNAL_55b4f252_4_k_cu_158cb839_39164cute7productE)
_ZN39_INTERNAL_55b4f252_4_k_cu_158cb839_39164cute7productE:
	.zero		1
	.type		_ZN39_INTERNAL_55b4f252_4_k_cu_158cb839_39164cuda3std3__45__cpo3endE,@object
	.size		_ZN39_INTERNAL_55b4f252_4_k_cu_158cb839_39164cuda3std3__45__cpo3endE,(_ZN39_INTERNAL_55b4f252_4_k_cu_158cb839_39164cuda3std3__419piecewise_constructE - _ZN39_INTERNAL_55b4f252_4_k_cu_158cb839_39164cuda3std3__45__cpo3endE)
_ZN39_INTERNAL_55b4f252_4_k_cu_158cb839_39164cuda3std3__45__cpo3endE:
	.zero		1
	.type		_ZN39_INTERNAL_55b4f252_4_k_cu_158cb839_39164cuda3std3__419piecewise_constructE,@object
	.size		_ZN39_INTERNAL_55b4f252_4_k_cu_158cb839_39164cuda3std3__419piecewise_constructE,(_ZN39_INTERNAL_55b4f252_4_k_cu_158cb839_39164cuda3std3__45__cpo4cendE - _ZN39_INTERNAL_55b4f252_4_k_cu_158cb839_39164cuda3std3__419piecewise_constructE)
_ZN39_INTERNAL_55b4f252_4_k_cu_158cb839_39164cuda3std3__419piecewise_constructE:
	.zero		1
	.type		_ZN39_INTERNAL_55b4f252_4_k_cu_158cb839_39164cuda3std3__45__cpo4cendE,@object
	.size		_ZN39_INTERNAL_55b4f252_4_k_cu_158cb839_39164cuda3std3__45__cpo4cendE,(_ZN39_INTERNAL_55b4f252_4_k_cu_158cb839_39164cuda3std6ranges3__45__cpo4swapE - _ZN39_INTERNAL_55b4f252_4_k_cu_158cb839_39164cuda3std3__45__cpo4cendE)
_ZN39_INTERNAL_55b4f252_4_k_cu_158cb839_39164cuda3std3__45__cpo4cendE:
	.zero		1
	.type		_ZN39_INTERNAL_55b4f252_4_k_cu_158cb839_39164cuda3std6ranges3__45__cpo4swapE,@object
	.size		_ZN39_INTERNAL_55b4f252_4_k_cu_158cb839_39164cuda3std6ranges3__45__cpo4swapE,(.L_10 - _ZN39_INTERNAL_55b4f252_4_k_cu_158cb839_39164cuda3std6ranges3__45__cpo4swapE)
_ZN39_INTERNAL_55b4f252_4_k_cu_158cb839_39164cuda3std6ranges3__45__cpo4swapE:
	.zero		1
.L_10:


//--------------------- .nv.constant0._ZN7cutlass13device_kernelINS_4conv6kernel13ConvUniversalINS1_16ConvProblemShapeILNS1_8OperatorE1ELi2EEENS1_10collective14CollectiveConvINS1_47MainloopSm100TmaUmmaWarpSpecializedImplicitGemmILS5_1ELi12ELi2ELi1ELi2EN4cute5tupleIJNSA_1CILi2EEENSC_ILi1EEESE_EEEEENSB_IJNSC_ILi128EEESH_NSB_IJNSC_ILi32EEEEEEEEENS_10tfloat32_tESL_NSA_8TiledMMAINSA_8MMA_AtomIJNSA_23SM100_MMA_TF32_2x1SM_SSISL_SL_fLi128ELi128ELNSA_4UMMA5MajorE0ELSQ_1ELNSP_7ScaleInE0ELSR_0EEEEEENSA_6LayoutINSB_IJSE_SE_SE_EEENSB_IJNSC_ILi0EEESW_SW_EEEEENSB_IJNSA_10UnderscoreESZ_SZ_EEEEENS7_6detail27Sm100ImplicitGemmTileTraitsINSA_25SM100_TMA_2SM_LOAD_IM2COLENSA_14ComposedLayoutINSA_7SwizzleILi3ELi4ELi3EEENSA_18smem_ptr_flag_bitsILi32EEENSU_INSB_IJNSC_ILi8EEESI_EEENSB_IJSI_SE_EEEEEEEvEENS13_INSA_18SM100_TMA_2SM_LOADENS15_INS16_ILi2ELi5ELi2EEES19_NSU_INSB_IJSI_NSC_ILi4EEEEEENSB_IJSE_SI_EEEEEEEvEEEENS_8epilogue10collective18CollectiveEpilogueINS1P_23Sm100TmaWarpSpecializedILi4ELi2ELi16ELb1ELb0EEEJNSB_IJNSC_ILi64EEESH_SJ_EEENSB_IJNSU_IS1U_SE_EENSU_INSB_IJNSC_ILi16EEESD_EEENSB_IJSE_S1U_EEEEEEEESL_NSB_IJNSB_IJlllEEESE_SW_EEESL_S23_NS1P_6fusion15FusionCallbacksIS1T_NS24_17LinearCombinationISL_fSL_fLNS_15FloatRoundStyleE2EEES1V_S21_JEEENSA_5SM1004TMEM4LOAD26SM100_TMEM_LOAD_32dp32b16xENSA_20SM90_TMA_LOAD_IM2COLENS15_INS16_ILi2ELi4ELi3EEES19_NSU_INSB_IJS1A_S1X_EEENSB_IJS1X_SE_EEEEEEENSA_39AutoVectorizingCopyWithAssumedAlignmentILi128EEENSA_21SM90_TMA_STORE_IM2COLES2J_S2L_S2L_EEEvvEEEEvNT_6ParamsE --------------------------
	.section	.nv.constant0._ZN7cutlass13device_kernelINS_4conv6kernel13ConvUniversalINS1_16ConvProblemShapeILNS1_8OperatorE1ELi2EEENS1_10collective14CollectiveConvINS1_47MainloopSm100TmaUmmaWarpSpecializedImplicitGemmILS5_1ELi12ELi2ELi1ELi2EN4cute5tupleIJNSA_1CILi2EEENSC_ILi1EEESE_EEEEENSB_IJNSC_ILi128EEESH_NSB_IJNSC_ILi32EEEEEEEEENS_10tfloat32_tESL_NSA_8TiledMMAINSA_8MMA_AtomIJNSA_23SM100_MMA_TF32_2x1SM_SSISL_SL_fLi128ELi128ELNSA_4UMMA5MajorE0ELSQ_1ELNSP_7ScaleInE0ELSR_0EEEEEENSA_6LayoutINSB_IJSE_SE_SE_EEENSB_IJNSC_ILi0EEESW_SW_EEEEENSB_IJNSA_10UnderscoreESZ_SZ_EEEEENS7_6detail27Sm100ImplicitGemmTileTraitsINSA_25SM100_TMA_2SM_LOAD_IM2COLENSA_14ComposedLayoutINSA_7SwizzleILi3ELi4ELi3EEENSA_18smem_ptr_flag_bitsILi32EEENSU_INSB_IJNSC_ILi8EEESI_EEENSB_IJSI_SE_EEEEEEEvEENS13_INSA_18SM100_TMA_2SM_LOADENS15_INS16_ILi2ELi5ELi2EEES19_NSU_INSB_IJSI_NSC_ILi4EEEEEENSB_IJSE_SI_EEEEEEEvEEEENS_8epilogue10collective18CollectiveEpilogueINS1P_23Sm100TmaWarpSpecializedILi4ELi2ELi16ELb1ELb0EEEJNSB_IJNSC_ILi64EEESH_SJ_EEENSB_IJNSU_IS1U_SE_EENSU_INSB_IJNSC_ILi16EEESD_EEENSB_IJSE_S1U_EEEEEEEESL_NSB_IJNSB_IJlllEEESE_SW_EEESL_S23_NS1P_6fusion15FusionCallbacksIS1T_NS24_17LinearCombinationISL_fSL_fLNS_15FloatRoundStyleE2EEES1V_S21_JEEENSA_5SM1004TMEM4LOAD26SM100_TMEM_LOAD_32dp32b16xENSA_20SM90_TMA_LOAD_IM2COLENS15_INS16_ILi2ELi4ELi3EEES19_NSU_INSB_IJS1A_S1X_EEENSB_IJS1X_SE_EEEEEEENSA_39AutoVectorizingCopyWithAssumedAlignmentILi128EEENSA_21SM90_TMA_STORE_IM2COLES2J_S2L_S2L_EEEvvEEEEvNT_6ParamsE,"a",@progbits
	.sectionflags	@""
	.align	4
.nv.constant0._ZN7cutlass13device_kernelINS_4conv6kernel13ConvUniversalINS1_16ConvProblemShapeILNS1_8OperatorE1ELi2EEENS1_10collective14CollectiveConvINS1_47MainloopSm100TmaUmmaWarpSpecializedImplicitGemmILS5_1ELi12ELi2ELi1ELi2EN4cute5tupleIJNSA_1CILi2EEENSC_ILi1EEESE_EEEEENSB_IJNSC_ILi128EEESH_NSB_IJNSC_ILi32EEEEEEEEENS_10tfloat32_tESL_NSA_8TiledMMAINSA_8MMA_AtomIJNSA_23SM100_MMA_TF32_2x1SM_SSISL_SL_fLi128ELi128ELNSA_4UMMA5MajorE0ELSQ_1ELNSP_7ScaleInE0ELSR_0EEEEEENSA_6LayoutINSB_IJSE_SE_SE_EEENSB_IJNSC_ILi0EEESW_SW_EEEEENSB_IJNSA_10UnderscoreESZ_SZ_EEEEENS7_6detail27Sm100ImplicitGemmTileTraitsINSA_25SM100_TMA_2SM_LOAD_IM2COLENSA_14ComposedLayoutINSA_7SwizzleILi3ELi4ELi3EEENSA_18smem_ptr_flag_bitsILi32EEENSU_INSB_IJNSC_ILi8EEESI_EEENSB_IJSI_SE_EEEEEEEvEENS13_INSA_18SM100_TMA_2SM_LOADENS15_INS16_ILi2ELi5ELi2EEES19_NSU_INSB_IJSI_NSC_ILi4EEEEEENSB_IJSE_SI_EEEEEEEvEEEENS_8epilogue10collective18CollectiveEpilogueINS1P_23Sm100TmaWarpSpecializedILi4ELi2ELi16ELb1ELb0EEEJNSB_IJNSC_ILi64EEESH_SJ_EEENSB_IJNSU_IS1U_SE_EENSU_INSB_IJNSC_ILi16EEESD_EEENSB_IJSE_S1U_EEEEEEEESL_NSB_IJNSB_IJlllEEESE_SW_EEESL_S23_NS1P_6fusion15FusionCallbacksIS1T_NS24_17LinearCombinationISL_fSL_fLNS_15FloatRoundStyleE2EEES1V_S21_JEEENSA_5SM1004TMEM4LOAD26SM100_TMEM_LOAD_32dp32b16xENSA_20SM90_TMA_LOAD_IM2COLENS15_INS16_ILi2ELi4ELi3EEES19_NSU_INSB_IJS1A_S1X_EEENSB_IJS1X_SE_EEEEEEENSA_39AutoVectorizingCopyWithAssumedAlignmentILi128EEENSA_21SM90_TMA_STORE_IM2COLES2J_S2L_S2L_EEEvvEEEEvNT_6ParamsE:
	.zero		2944


//--------------------- SYMBOLS --------------------------

	.type		.nv.reservedSmem.offset0,@object
	.size		.nv.reservedSmem.offset0,0x4
	.type		.nv.reservedSmem.cap,@object
	.size		.nv.reservedSmem.cap,0x4
	.type		__assertfail,@function
